	.target	sm_90a

	.elftype	@"ET_EXEC"


//--------------------- .note.nv.tkinfo           --------------------------
	.section	.note.nv.tkinfo,"",@"SHT_NOTE"
	.sectionflags	@"SHF_NOTE_NV_TKINFO"
	.tkinfo
        /*0018*/ 	.word	0x00000002
        /*0030*/ 	.string	""
        /*0030*/ 	.string	"ptxas"
        /*0030*/ 	.string	"Cuda compilation tools, release 13.0, V13.0.88"
        /*0030*/ 	.string	"Build cuda_13.0.r13.0/compiler.36424714_0"
        /*0030*/ 	.string	"-v  -suppress-debug-info  -lineinfo  -arch sm_90a "



//--------------------- .note.nv.cuinfo           --------------------------
	.section	.note.nv.cuinfo,"",@"SHT_NOTE"
	.sectionflags	@"SHF_NOTE_NV_CUINFO"
        /*0018*/ 	.short	0x0002
        /*001a*/ 	.short	0x005a
        /*001c*/ 	.short	0x0082
	.zero		2


//--------------------- .nv.info                  --------------------------
	.section	.nv.info,"",@"SHT_CUDA_INFO"
	.align	4


	//----- nvinfo : EIATTR_REGCOUNT
	.align		4
        /*0000*/ 	.byte	0x04, 0x2f
        /*0002*/ 	.short	(.L_1 - .L_0)
	.align		4
.L_0:
        /*0004*/ 	.word	index@(gluon_wgmma)
        /*0008*/ 	.word	0x0000005a


	//----- nvinfo : EIATTR_FRAME_SIZE
	.align		4
.L_1:
        /*000c*/ 	.byte	0x04, 0x11
        /*000e*/ 	.short	(.L_3 - .L_2)
	.align		4
.L_2:
        /*0010*/ 	.word	index@(gluon_wgmma)
        /*0014*/ 	.word	0x00000000


	//----- nvinfo : EIATTR_MIN_STACK_SIZE
	.align		4
.L_3:
        /*0018*/ 	.byte	0x04, 0x12
        /*001a*/ 	.short	(.L_5 - .L_4)
	.align		4
.L_4:
        /*001c*/ 	.word	index@(gluon_wgmma)
        /*0020*/ 	.word	0x00000000
.L_5:


//--------------------- .nv.compat                --------------------------
	.section	.nv.compat,"",@"SHT_CUDA_COMPAT_INFO"
	.align	4
        /*0000*/ 	.byte	0x02, 0x09, 0x01, 0x00, 0x02, 0x02, 0x04, 0x00, 0x02, 0x05, 0x05, 0x00, 0x03, 0x07, 0x01, 0x01
        /*0010*/ 	.byte	0x02, 0x03, 0x03, 0x00, 0x02, 0x06, 0x01, 0x00, 0x04, 0x0b, 0x08, 0x00, 0x00, 0x00, 0x00, 0x00
        /*0020*/ 	.byte	0x00, 0x00, 0x00, 0x00


//--------------------- .nv.info.gluon_wgmma      --------------------------
	.section	.nv.info.gluon_wgmma,"",@"SHT_CUDA_INFO"
	.sectionflags	@""
	.align	4


	//----- nvinfo : EIATTR_CUDA_API_VERSION
	.align		4
        /*0000*/ 	.byte	0x04, 0x37
        /*0002*/ 	.short	(.L_7 - .L_6)
.L_6:
        /*0004*/ 	.word	0x00000082


	//----- nvinfo : EIATTR_KPARAM_INFO
	.align		4
.L_7:
        /*0008*/ 	.byte	0x04, 0x17
        /*000a*/ 	.short	(.L_9 - .L_8)
.L_8:
        /*000c*/ 	.word	0x00000000
        /*0010*/ 	.short	0x000a
        /*0012*/ 	.short	0x0048
        /*0014*/ 	.byte	0x00, 0xf4, 0x21, 0x00


	//----- nvinfo : EIATTR_KPARAM_INFO
	.align		4
.L_9:
        /*0018*/ 	.byte	0x04, 0x17
        /*001a*/ 	.short	(.L_11 - .L_10)
.L_10:
        /*001c*/ 	.word	0x00000000
        /*0020*/ 	.short	0x0009
        /*0022*/ 	.short	0x0040
        /*0024*/ 	.byte	0x00, 0xf4, 0x21, 0x00


	//----- nvinfo : EIATTR_KPARAM_INFO
	.align		4
.L_11:
        /*0028*/ 	.byte	0x04, 0x17
        /*002a*/ 	.short	(.L_13 - .L_12)
.L_12:
        /*002c*/ 	.word	0x00000000
        /*0030*/ 	.short	0x0008
        /*0032*/ 	.short	0x0038
        /*0034*/ 	.byte	0x00, 0xf0, 0x21, 0x00


	//----- nvinfo : EIATTR_KPARAM_INFO
	.align		4
.L_13:
        /*0038*/ 	.byte	0x04, 0x17
        /*003a*/ 	.short	(.L_15 - .L_14)
.L_14:
        /*003c*/ 	.word	0x00000000
        /*0040*/ 	.short	0x0007
        /*0042*/ 	.short	0x0030
        /*0044*/ 	.byte	0x00, 0xf0, 0x21, 0x00


	//----- nvinfo : EIATTR_KPARAM_INFO
	.align		4
.L_15:
        /*0048*/ 	.byte	0x04, 0x17
        /*004a*/ 	.short	(.L_17 - .L_16)
.L_16:
        /*004c*/ 	.word	0x00000000
        /*0050*/ 	.short	0x0006
        /*0052*/ 	.short	0x0028
        /*0054*/ 	.byte	0x00, 0xf0, 0x21, 0x00


	//----- nvinfo : EIATTR_KPARAM_INFO
	.align		4
.L_17:
        /*0058*/ 	.byte	0x04, 0x17
        /*005a*/ 	.short	(.L_19 - .L_18)
.L_18:
        /*005c*/ 	.word	0x00000000
        /*0060*/ 	.short	0x0005
        /*0062*/ 	.short	0x0020
        /*0064*/ 	.byte	0x00, 0xf0, 0x11, 0x00


	//----- nvinfo : EIATTR_KPARAM_INFO
	.align		4
.L_19:
        /*0068*/ 	.byte	0x04, 0x17
        /*006a*/ 	.short	(.L_21 - .L_20)
.L_20:
        /*006c*/ 	.word	0x00000000
        /*0070*/ 	.short	0x0004
        /*0072*/ 	.short	0x001c
        /*0074*/ 	.byte	0x00, 0xf0, 0x11, 0x00


	//----- nvinfo : EIATTR_KPARAM_INFO
	.align		4
.L_21:
        /*0078*/ 	.byte	0x04, 0x17
        /*007a*/ 	.short	(.L_23 - .L_22)
.L_22:
        /*007c*/ 	.word	0x00000000
        /*0080*/ 	.short	0x0003
        /*0082*/ 	.short	0x0018
        /*0084*/ 	.byte	0x00, 0xf0, 0x11, 0x00


	//----- nvinfo : EIATTR_KPARAM_INFO
	.align		4
.L_23:
        /*0088*/ 	.byte	0x04, 0x17
        /*008a*/ 	.short	(.L_25 - .L_24)
.L_24:
        /*008c*/ 	.word	0x00000000
        /*0090*/ 	.short	0x0002
        /*0092*/ 	.short	0x0010
        /*0094*/ 	.byte	0x00, 0xf4, 0x21, 0x00


	//----- nvinfo : EIATTR_KPARAM_INFO
	.align		4
.L_25:
        /*0098*/ 	.byte	0x04, 0x17
        /*009a*/ 	.short	(.L_27 - .L_26)
.L_26:
        /*009c*/ 	.word	0x00000000
        /*00a0*/ 	.short	0x0001
        /*00a2*/ 	.short	0x0008
        /*00a4*/ 	.byte	0x00, 0xf4, 0x21, 0x00


	//----- nvinfo : EIATTR_KPARAM_INFO
	.align		4
.L_27:
        /*00a8*/ 	.byte	0x04, 0x17
        /*00aa*/ 	.short	(.L_29 - .L_28)
.L_28:
        /*00ac*/ 	.word	0x00000000
        /*00b0*/ 	.short	0x0000
        /*00b2*/ 	.short	0x0000
        /*00b4*/ 	.byte	0x00, 0xf4, 0x21, 0x00


	//----- nvinfo : EIATTR_SPARSE_MMA_MASK
	.align		4
.L_29:
        /*00b8*/ 	.byte	0x03, 0x50
        /*00ba*/ 	.short	0x0000


	//----- nvinfo : EIATTR_MAXREG_COUNT
	.align		4
        /*00bc*/ 	.byte	0x03, 0x1b
        /*00be*/ 	.short	0x00ff


	//----- nvinfo : EIATTR_NUM_BARRIERS
	.align		4
        /*00c0*/ 	.byte	0x02, 0x4c
        /*00c2*/ 	.byte	0x01
	.zero		1


	//----- nvinfo : EIATTR_MERCURY_ISA_VERSION
	.align		4
        /*00c4*/ 	.byte	0x03, 0x5f
        /*00c6*/ 	.short	0x0101


	//----- nvinfo : EIATTR_INT_WARP_WIDE_INSTR_OFFSETS
	.align		4
        /*00c8*/ 	.byte	0x04, 0x31
        /*00ca*/ 	.short	(.L_31 - .L_30)


	//   ....[0]....
.L_30:
        /*00cc*/ 	.word	0x000013c0


	//   ....[1]....
        /*00d0*/ 	.word	0x00001450


	//   ....[2]....
        /*00d4*/ 	.word	0x000017d0


	//   ....[3]....
        /*00d8*/ 	.word	0x000017e0


	//   ....[4]....
        /*00dc*/ 	.word	0x000017f0


	//   ....[5]....
        /*00e0*/ 	.word	0x00001800


	//   ....[6]....
        /*00e4*/ 	.word	0x00001c10


	//   ....[7]....
        /*00e8*/ 	.word	0x00001c30


	//----- nvinfo : EIATTR_COOP_GROUP_MASK_REGIDS
	.align		4
.L_31:
        /*00ec*/ 	.byte	0x04, 0x29
        /*00ee*/ 	.short	(.L_33 - .L_32)


	//   ....[0]....
.L_32:
        /*00f0*/ 	.word	0xffffffff


	//   ....[1]....
        /*00f4*/ 	.word	0xffffffff


	//   ....[2]....
        /*00f8*/ 	.word	0xffffffff


	//----- nvinfo : EIATTR_COOP_GROUP_INSTR_OFFSETS
	.align		4
.L_33:
        /*00fc*/ 	.byte	0x04, 0x28
        /*00fe*/ 	.short	(.L_35 - .L_34)


	//   ....[0]....
.L_34:
        /*0100*/ 	.word	0x00000140


	//   ....[1]....
        /*0104*/ 	.word	0x00000700


	//   ....[2]....
        /*0108*/ 	.word	0x00000cf0


	//----- nvinfo : EIATTR_MBARRIER_INSTR_OFFSETS
	.align		4
.L_35:
        /*010c*/ 	.byte	0x04, 0x39
        /*010e*/ 	.short	(.L_37 - .L_36)


	//   ....[0]....
.L_36:
        /*0110*/ 	.word	0x000014d0
        /*0114*/ 	.word	0x000000ff
        /*0118*/ 	.word	0x00002000
        /*011c*/ 	.short	0x0100
        /*011e*/ 	.byte	0x04
	.zero		1


	//   ....[1]....
        /*0120*/ 	.word	0x00001910
        /*0124*/ 	.word	0x000000ff
        /*0128*/ 	.word	0x00002000
        /*012c*/ 	.short	0x010a
        /*012e*/ 	.byte	0x04
	.zero		1


	//   ....[2]....
        /*0130*/ 	.word	0x00001b80
        /*0134*/ 	.word	0x000000ff
        /*0138*/ 	.word	0x00002000
        /*013c*/ 	.short	0x0108
        /*013e*/ 	.byte	0x04
	.zero		1


	//   ....[3]....
        /*0140*/ 	.word	0x00002060
        /*0144*/ 	.word	0x000000ff
        /*0148*/ 	.word	0x00002000
        /*014c*/ 	.short	0x010a
        /*014e*/ 	.byte	0x04
	.zero		1


	//----- nvinfo : EIATTR_NUM_MBARRIERS
	.align		4
.L_37:
        /*0150*/ 	.byte	0x03, 0x38
        /*0152*/ 	.short	0x0001


	//----- nvinfo : EIATTR_EXIT_INSTR_OFFSETS
	.align		4
        /*0154*/ 	.byte	0x04, 0x1c
        /*0156*/ 	.short	(.L_39 - .L_38)


	//   ....[0]....
.L_38:
        /*0158*/ 	.word	0x00002050


	//----- nvinfo : EIATTR_REQNTID
	.align		4
.L_39:
        /*015c*/ 	.byte	0x04, 0x10
        /*015e*/ 	.short	(.L_41 - .L_40)
.L_40:
        /*0160*/ 	.word	0x00000100
        /*0164*/ 	.word	0x00000001
        /*0168*/ 	.word	0x00000001


	//----- nvinfo : EIATTR_CRS_STACK_SIZE
	.align		4
.L_41:
        /*016c*/ 	.byte	0x04, 0x1e
        /*016e*/ 	.short	(.L_43 - .L_42)
.L_42:
        /*0170*/ 	.word	0x00000000


	//----- nvinfo : EIATTR_CBANK_PARAM_SIZE
	.align		4
.L_43:
        /*0174*/ 	.byte	0x03, 0x19
        /*0176*/ 	.short	0x0050


	//----- nvinfo : EIATTR_PARAM_CBANK
	.align		4
        /*0178*/ 	.byte	0x04, 0x0a
        /*017a*/ 	.short	(.L_45 - .L_44)
	.align		4
.L_44:
        /*017c*/ 	.word	index@(.nv.constant0.gluon_wgmma)
        /*0180*/ 	.short	0x0210
        /*0182*/ 	.short	0x0050


	//----- nvinfo : EIATTR_SW_WAR
	.align		4
.L_45:
        /*0184*/ 	.byte	0x04, 0x36
        /*0186*/ 	.short	(.L_47 - .L_46)
.L_46:
        /*0188*/ 	.word	0x00000008
.L_47:


//--------------------- .nv.callgraph             --------------------------
	.section	.nv.callgraph,"",@"SHT_CUDA_CALLGRAPH"
	.align	4
	.sectionentsize	8
	.align		4
        /*0000*/ 	.word	0x00000000
	.align		4
        /*0004*/ 	.word	0xffffffff
	.align		4
        /*0008*/ 	.word	0x00000000
	.align		4
        /*000c*/ 	.word	0xfffffffe
	.align		4
        /*0010*/ 	.word	0x00000000
	.align		4
        /*0014*/ 	.word	0xfffffffd
	.align		4
        /*0018*/ 	.word	0x00000000
	.align		4
        /*001c*/ 	.word	0xfffffffc


//--------------------- .text.gluon_wgmma         --------------------------
	.section	.text.gluon_wgmma,"ax",@progbits
	.align	128
        .global         gluon_wgmma
        .type           gluon_wgmma,@function
        .size           gluon_wgmma,(.L_x_53 - gluon_wgmma)
        .other          gluon_wgmma,@"STO_CUDA_ENTRY STV_DEFAULT"
gluon_wgmma:
.text.gluon_wgmma:
[----:B------:R-:W-:Y:S01]  /*0000*/  LDC R1, c[0x0][0x28] ;  /* 0x00000a00ff017b82 */ /* 0x000fe20000000800 */
[----:B------:R-:W1:Y:S07]  /*0010*/  S2R R0, SR_TID.X ;  /* 0x0000000000007919 */ /* 0x000e6e0000002100 */
[----:B------:R-:W2:Y:S01]  /*0020*/  S2UR UR5, SR_CgaCtaId ;  /* 0x00000000000579c3 */ /* 0x000ea20000008800 */
[----:B------:R-:W-:Y:S01]  /*0030*/  UMOV UR4, 0x400 ;  /* 0x0000040000047882 */ /* 0x000fe20000000000 */
[----:B------:R-:W-:Y:S01]  /*0040*/  ULDC UR7, c[0x0][0xc] ;  /* 0x0000030000077ab9 */ /* 0x000fe20000000800 */
[----:B------:R-:W-:Y:S01]  /*0050*/  ULDC.64 UR8, c[0x0][0x250] ;  /* 0x0000940000087ab9 */ /* 0x000fe20000000a00 */
[----:B------:R-:W-:Y:S04]  /*0060*/  BSSY B0, `(.L_x_0) ;  /* 0x000001d000007945 */ /* 0x000fe80003800000 */
[----:B------:R-:W3:Y:S08]  /*0070*/  LDC R14, c[0x0][0x230] ;  /* 0x00008c00ff0e7b82 */ /* 0x000ef00000000800 */
[----:B------:R-:W-:Y:S08]  /*0080*/  S2UR UR25, SR_CTAID.Y ;  /* 0x00000000001979c3 */ /* 0x000ff00000002600 */
[----:B------:R-:W4:Y:S01]  /*0090*/  S2UR UR6, SR_CTAID.Z ;  /* 0x00000000000679c3 */ /* 0x000f220000002700 */
[----:B--2---:R-:W-:-:S03]  /*00a0*/  ULEA UR4, UR5, UR4, 0x18 ;  /* 0x0000000405047291 */ /* 0x004fc6000f8ec03f */
[----:B------:R-:W-:Y:S01]  /*00b0*/  ULDC UR5, c[0x0][0x10] ;  /* 0x0000040000057ab9 */ /* 0x000fe20000000800 */
[----:B-1----:R-:W-:-:S03]  /*00c0*/  LOP3.LUT R7, R0, 0xff, RZ, 0xc0, !PT ;  /* 0x000000ff00077812 */ /* 0x002fc600078ec0ff */
[----:B------:R-:W1:Y:S01]  /*00d0*/  S2UR UR24, SR_CTAID.X ;  /* 0x00000000001879c3 */ /* 0x000e620000002500 */
[----:B---3--:R-:W-:Y:S01]  /*00e0*/  VIADD R5, R14, 0xffffffff ;  /* 0xffffffff0e057836 */ /* 0x008fe20000000000 */
[C---:B------:R-:W-:Y:S02]  /*00f0*/  ISETP.GE.U32.AND P0, PT, R7.reuse, 0x20, PT ;  /* 0x000000200700780c */ /* 0x040fe40003f06070 */
[C---:B------:R-:W-:Y:S02]  /*0100*/  ISETP.NE.U32.AND P2, PT, R7.reuse, RZ, PT ;  /* 0x000000ff0700720c */ /* 0x040fe40003f45070 */
[----:B------:R-:W-:Y:S02]  /*0110*/  LEA R4, R7, UR4, 0x2 ;  /* 0x0000000407047c11 */ /* 0x000fe4000f8e10ff */
[----:B------:R-:W2:Y:S07]  /*0120*/  LDC R6, c[0x0][0x228] ;  /* 0x00008a00ff067b82 */ /* 0x000eae0000000800 */
[----:B------:R3:W-:Y:S01]  /*0130*/  @!P0 STS [R4], RZ ;  /* 0x000000ff04008388 */ /* 0x0007e20000000800 */
[----:B------:R-:W-:-:S03]  /*0140*/  NOP ;  /* 0x0000000000007918 */ /* 0x000fc60000000000 */
[----:B------:R3:W-:Y:S01]  /*0150*/  @!P2 STS [UR4+0x20], R5 ;  /* 0x00002005ff00a988 */ /* 0x0007e20008000804 */
[----:B----4-:R-:W-:-:S04]  /*0160*/  UIMAD UR5, UR6, UR5, UR25 ;  /* 0x00000005060572a4 */ /* 0x010fc8000f8e0219 */
[----:B-1----:R-:W-:-:S04]  /*0170*/  UIMAD UR5, UR5, UR7, UR24 ;  /* 0x00000007050572a4 */ /* 0x002fc8000f8e0218 */
[----:B------:R-:W-:Y:S01]  /*0180*/  UIMAD UR5, UR5, 0x180, URZ ;  /* 0x00000180050578a4 */ /* 0x000fe2000f8e023f */
[----:B--2---:R-:W-:-:S03]  /*0190*/  VIADD R6, R6, 0xffffffff ;  /* 0xffffffff06067836 */ /* 0x004fc60000000000 */
[----:B------:R-:W-:-:S04]  /*01a0*/  UIADD3 UR21, UP0, UR5, UR8, URZ ;  /* 0x0000000805157290 */ /* 0x000fc8000ff1e03f */
[----:B------:R-:W-:Y:S01]  /*01b0*/  ULEA.HI.X.SX32 UR22, UR5, UR9, 0x1, UP0 ;  /* 0x0000000905167291 */ /* 0x000fe200080f0e3f */
[----:B---3--:R-:W-:Y:S11]  /*01c0*/  @P2 BRA `(.L_x_1) ;  /* 0x0000000000182947 */ /* 0x008ff60003800000 */
[----:B------:R-:W1:Y:S01]  /*01d0*/  LDS R2, [UR4+0x8] ;  /* 0x00000804ff027984 */ /* 0x000e620008000800 */
[----:B------:R-:W2:Y:S01]  /*01e0*/  LDC.64 R8, c[0x0][0x210] ;  /* 0x00008400ff087b82 */ /* 0x000ea20000000a00 */
[----:B------:R-:W-:Y:S02]  /*01f0*/  IMAD.MOV.U32 R3, RZ, RZ, 0x70 ;  /* 0x00000070ff037424 */ /* 0x000fe400078e00ff */
[----:B--2---:R2:W-:Y:S03]  /*0200*/  STS.64 [UR4], R8 ;  /* 0x00000008ff007988 */ /* 0x0045e60008000a04 */
[----:B-1----:R-:W-:-:S05]  /*0210*/  LOP3.LUT R2, R2, 0x10, R3, 0xd8, !PT ;  /* 0x0000001002027812 */ /* 0x002fca00078ed803 */
[----:B------:R2:W-:Y:S02]  /*0220*/  STS [UR4+0x8], R2 ;  /* 0x00000802ff007988 */ /* 0x0005e40008000804 */
.L_x_1:
[----:B------:R-:W-:Y:S05]  /*0230*/  BSYNC B0 ;  /* 0x0000000000007941 */ /* 0x000fea0003800000 */
.L_x_0:
[----:B------:R-:W-:Y:S04]  /*0240*/  BSSY B0, `(.L_x_2) ;  /* 0x000000a000007945 */ /* 0x000fe80003800000 */
[----:B------:R-:W-:Y:S05]  /*0250*/  @P2 BRA `(.L_x_3) ;  /* 0x0000000000202947 */ /* 0x000fea0003800000 */
[----:B--2---:R-:W1:Y:S01]  /*0260*/  LDS R2, [UR4+0x34] ;  /* 0x00003404ff027984 */ /* 0x004e620008000800 */
[----:B------:R-:W-:Y:S02]  /*0270*/  IMAD.MOV.U32 R3, RZ, RZ, 0x1f000000 ;  /* 0x1f000000ff037424 */ /* 0x000fe400078e00ff */
[----:B------:R-:W-:Y:S01]  /*0280*/  @!P2 IMAD.MOV.U32 R8, RZ, RZ, 0x7f ;  /* 0x0000007fff08a424 */ /* 0x000fe200078e00ff */
[----:B------:R-:W2:Y:S02]  /*0290*/  @!P2 LDS R9, [UR4+0x38] ;  /* 0x00003804ff09a984 */ /* 0x000ea40008000800 */
[----:B-1----:R-:W-:Y:S02]  /*02a0*/  LOP3.LUT R2, R2, 0xff000000, R3, 0xb8, !PT ;  /* 0xff00000002027812 */ /* 0x002fe400078eb803 */
[----:B--2---:R-:W-:-:S03]  /*02b0*/  @!P2 LOP3.LUT R3, R9, 0xff, R8, 0xb8, !PT ;  /* 0x000000ff0903a812 */ /* 0x004fc600078eb808 */
[----:B------:R1:W-:Y:S04]  /*02c0*/  STS [UR4+0x34], R2 ;  /* 0x00003402ff007988 */ /* 0x0003e80008000804 */
[----:B------:R1:W-:Y:S02]  /*02d0*/  @!P2 STS [UR4+0x38], R3 ;  /* 0x00003803ff00a988 */ /* 0x0003e40008000804 */
.L_x_3:
[----:B------:R-:W-:Y:S05]  /*02e0*/  BSYNC B0 ;  /* 0x0000000000007941 */ /* 0x000fea0003800000 */
.L_x_2:
[----:B------:R-:W-:Y:S04]  /*02f0*/  BSSY B0, `(.L_x_4) ;  /* 0x000000a000007945 */ /* 0x000fe80003800000 */
[----:B------:R-:W-:Y:S05]  /*0300*/  @P2 BRA `(.L_x_5) ;  /* 0x0000000000202947 */ /* 0x000fea0003800000 */
[----:B-12---:R-:W1:Y:S01]  /*0310*/  LDS R2, [UR4+0x1c] ;  /* 0x00001c04ff027984 */ /* 0x006e620008000800 */
[----:B------:R-:W2:Y:S03]  /*0320*/  LDC.64 R10, c[0x0][0x238] ;  /* 0x00008e00ff0a7b82 */ /* 0x000ea60000000a00 */
[----:B------:R3:W-:Y:S01]  /*0330*/  STS [UR4+0x24], R6 ;  /* 0x00002406ff007988 */ /* 0x0007e20008000804 */
[--C-:B--2---:R-:W-:Y:S02]  /*0340*/  SHF.R.U32.HI R9, RZ, 0x4, R11.reuse ;  /* 0x00000004ff097819 */ /* 0x104fe4000001160b */
[----:B------:R-:W-:-:S05]  /*0350*/  SHF.R.U64 R3, R10, 0x4, R11 ;  /* 0x000000040a037819 */ /* 0x000fca000000120b */
[----:B------:R3:W-:Y:S01]  /*0360*/  STS [UR4+0xc], R3 ;  /* 0x00000c03ff007988 */ /* 0x0007e20008000804 */
[----:B-1----:R-:W-:-:S05]  /*0370*/  LOP3.LUT R2, R2, 0xf, R9, 0xb8, !PT ;  /* 0x0000000f02027812 */ /* 0x002fca00078eb809 */
[----:B------:R3:W-:Y:S02]  /*0380*/  STS [UR4+0x1c], R2 ;  /* 0x00001c02ff007988 */ /* 0x0007e40008000804 */
.L_x_5:
[----:B------:R-:W-:Y:S05]  /*0390*/  BSYNC B0 ;  /* 0x0000000000007941 */ /* 0x000fea0003800000 */
.L_x_4:
[----:B------:R-:W-:Y:S04]  /*03a0*/  BSSY B1, `(.L_x_6) ;  /* 0x000001e000017945 */ /* 0x000fe80003800000 */
[----:B------:R-:W-:Y:S01]  /*03b0*/  BSSY B0, `(.L_x_7) ;  /* 0x0000019000007945 */ /* 0x000fe20003800000 */
[----:B------:R-:W-:-:S03]  /*03c0*/  IMAD.MOV.U32 R10, RZ, RZ, RZ ;  /* 0x000000ffff0a7224 */ /* 0x000fc600078e00ff */
[----:B------:R-:W-:Y:S05]  /*03d0*/  @P2 BRA `(.L_x_8) ;  /* 0x00000000001c2947 */ /* 0x000fea0003800000 */
[----:B-123--:R-:W1:Y:S02]  /*03e0*/  LDS R2, [UR4+0x34] ;  /* 0x00003404ff027984 */ /* 0x00ee640008000800 */
[----:B-1----:R-:W-:-:S05]  /*03f0*/  LOP3.LUT R2, R2, 0x7, RZ, 0xb8, !PT ;  /* 0x0000000702027812 */ /* 0x002fca00078eb8ff */
[----:B------:R1:W-:Y:S01]  /*0400*/  STS [UR4+0x34], R2 ;  /* 0x00003402ff007988 */ /* 0x0003e20008000804 */
[----:B------:R-:W-:Y:S05]  /*0410*/  @P2 BRA `(.L_x_9) ;  /* 0x00000000001c2947 */ /* 0x000fea0003800000 */
[----:B-1----:R-:W1:Y:S02]  /*0420*/  LDS R2, [UR4+0x34] ;  /* 0x00003404ff027984 */ /* 0x002e640008000800 */
[----:B-1----:R-:W-:-:S05]  /*0430*/  LOP3.LUT R2, R2, 0x38, RZ, 0xb8, !PT ;  /* 0x0000003802027812 */ /* 0x002fca00078eb8ff */
[----:B------:R4:W-:Y:S02]  /*0440*/  STS [UR4+0x34], R2 ;  /* 0x00003402ff007988 */ /* 0x0009e40008000804 */
.L_x_8:
[----:B------:R-:W-:Y:S05]  /*0450*/  @P2 BRA `(.L_x_10) ;  /* 0x00000000001c2947 */ /* 0x000fea0003800000 */
[----:B-1234-:R-:W1:Y:S02]  /*0460*/  LDS R2, [UR4+0x8] ;  /* 0x00000804ff027984 */ /* 0x01ee640008000800 */
[----:B-1----:R-:W-:-:S05]  /*0470*/  LOP3.LUT R2, R2, 0x780, RZ, 0xb8, !PT ;  /* 0x0000078002027812 */ /* 0x002fca00078eb8ff */
[----:B------:R2:W-:Y:S02]  /*0480*/  STS [UR4+0x8], R2 ;  /* 0x00000802ff007988 */ /* 0x0005e40008000804 */
.L_x_9:
[----:B------:R-:W-:Y:S05]  /*0490*/  @P2 BRA `(.L_x_11) ;  /* 0x0000000000282947 */ /* 0x000fea0003800000 */
[----:B-12---:R-:W1:Y:S02]  /*04a0*/  LDS R2, [UR4+0x8] ;  /* 0x00000804ff027984 */ /* 0x006e640008000800 */
[----:B-1----:R-:W-:-:S05]  /*04b0*/  LOP3.LUT R2, R2, 0x1800, RZ, 0xb8, !PT ;  /* 0x0000180002027812 */ /* 0x002fca00078eb8ff */
[----:B------:R5:W-:Y:S02]  /*04c0*/  STS [UR4+0x8], R2 ;  /* 0x00000802ff007988 */ /* 0x000be40008000804 */
.L_x_10:
[----:B------:R-:W-:Y:S05]  /*04d0*/  @P2 BREAK B0 ;  /* 0x0000000000002942 */ /* 0x000fea0003800000 */
[----:B------:R-:W-:Y:S05]  /*04e0*/  @P2 BRA `(.L_x_12) ;  /* 0x0000000000242947 */ /* 0x000fea0003800000 */
[----:B-1-3--:R-:W1:Y:S01]  /*04f0*/  LDS R3, [UR4+0x8] ;  /* 0x00000804ff037984 */ /* 0x00ae620008000800 */
[----:B--2-45:R-:W-:-:S05]  /*0500*/  IMAD.MOV.U32 R2, RZ, RZ, 0x6000 ;  /* 0x00006000ff027424 */ /* 0x034fca00078e00ff */
[----:B-1----:R-:W-:-:S04]  /*0510*/  LOP3.LUT R2, R3, 0x2000, R2, 0xd8, !PT ;  /* 0x0000200003027812 */ /* 0x002fc800078ed802 */
[----:B------:R-:W-:-:S05]  /*0520*/  LOP3.LUT R2, R2, 0x400000, RZ, 0xb8, !PT ;  /* 0x0040000002027812 */ /* 0x000fca00078eb8ff */
[----:B------:R3:W-:Y:S02]  /*0530*/  STS [UR4+0x8], R2 ;  /* 0x00000802ff007988 */ /* 0x0007e40008000804 */
.L_x_11:
[----:B------:R-:W-:Y:S05]  /*0540*/  BSYNC B0 ;  /* 0x0000000000007941 */ /* 0x000fea0003800000 */
.L_x_7:
[----:B-123--:R-:W1:Y:S02]  /*0550*/  @!P2 LDS R2, [UR4+0x8] ;  /* 0x00000804ff02a984 */ /* 0x00ee640008000800 */
[----:B-1----:R-:W-:-:S05]  /*0560*/  @!P2 LOP3.LUT R2, R2, 0x8000, RZ, 0xb8, !PT ;  /* 0x000080000202a812 */ /* 0x002fca00078eb8ff */
[----:B------:R1:W-:Y:S02]  /*0570*/  @!P2 STS [UR4+0x8], R2 ;  /* 0x00000802ff00a988 */ /* 0x0003e40008000804 */
.L_x_12:
[----:B------:R-:W-:Y:S05]  /*0580*/  BSYNC B1 ;  /* 0x0000000000017941 */ /* 0x000fea0003800000 */
.L_x_6:
[----:B------:R-:W-:Y:S05]  /*0590*/  WARPSYNC.ALL ;  /* 0x0000000000007948 */ /* 0x000fea0003800000 */
[----:B------:R-:W-:Y:S05]  /*05a0*/  @P0 BRA `(.L_x_13) ;  /* 0x0000000000300947 */ /* 0x000fea0003800000 */
[----:B-12345:R-:W1:Y:S01]  /*05b0*/  S2R R2, SR_LANEID ;  /* 0x0000000000027919 */ /* 0x03ee620000000000 */
[----:B------:R-:W-:Y:S05]  /*05c0*/  WARPSYNC.ALL ;  /* 0x0000000000007948 */ /* 0x000fea0003800000 */
[----:B-1----:R-:W-:-:S05]  /*05d0*/  IMAD.SHL.U32 R8, R2, 0x4, RZ ;  /* 0x0000000402087824 */ /* 0x002fca00078e00ff */
[----:B------:R-:W1:Y:S01]  /*05e0*/  LDS R9, [R8+UR4] ;  /* 0x0000000408097984 */ /* 0x000e620008000800 */
[----:B------:R-:W-:Y:S01]  /*05f0*/  IADD3 R2, P1, R8, UR21, RZ ;  /* 0x0000001508027c10 */ /* 0x000fe2000ff3e0ff */
[----:B------:R-:W-:-:S04]  /*0600*/  UMOV UR6, UR21 ;  /* 0x0000001500067c82 */ /* 0x000fc80008000000 */
[----:B------:R-:W-:Y:S01]  /*0610*/  IMAD.X R3, RZ, RZ, UR22, P1 ;  /* 0x00000016ff037e24 */ /* 0x000fe200088e06ff */
[----:B------:R-:W-:-:S04]  /*0620*/  UMOV UR7, UR22 ;  /* 0x0000001600077c82 */ /* 0x000fc80008000000 */
[----:B-1----:R1:W2:Y:S01]  /*0630*/  ATOMG.E.EXCH.STRONG.GPU PT, RZ, [R2], R9 ;  /* 0x0000000902ff73a8 */ /* 0x0022a200041ee100 */
[----:B------:R-:W-:-:S04]  /*0640*/  DEPBAR {5,4,3,2,1,0} ;  /* 0x0000003f0000791a */ /* 0x000fc80000000000 */
[----:B------:R1:W-:Y:S01]  /*0650*/  UTMACCTL.IV [UR6] ;  /* 0x00000000060079b9 */ /* 0x0003e20008000000 */
[----:B------:R-:W-:Y:S01]  /*0660*/  NOP ;  /* 0x0000000000007918 */ /* 0x000fe20000000000 */
.L_x_13:
[----:B------:R-:W-:Y:S05]  /*0670*/  @P0 BRA `(.L_x_14) ;  /* 0x00000000000c0947 */ /* 0x000fea0003800000 */
[----:B------:R0:W-:Y:S01]  /*0680*/  UTMACMDFLUSH ;  /* 0x00000000000079b7 */ /* 0x0001e20000000000 */
[----:B------:R-:W-:Y:S05]  /*0690*/  @P0 BRA `(.L_x_14) ;  /* 0x0000000000040947 */ /* 0x000fea0003800000 */
[----:B------:R-:W-:-:S04]  /*06a0*/  DEPBAR.LE SB0, 0x0 ;  /* 0x000080000000791a */ /* 0x000fc80000000000 */
.L_x_14:
[----:B------:R-:W-:Y:S05]  /*06b0*/  WARPSYNC.ALL ;  /* 0x0000000000007948 */ /* 0x000fea0003800000 */
[----:B--2---:R-:W-:Y:S06]  /*06c0*/  BAR.SYNC.DEFER_BLOCKING 0x0 ;  /* 0x0000000000007b1d */ /* 0x004fec0000010000 */
[----:B------:R-:W-:Y:S02]  /*06d0*/  BSSY B1, `(.L_x_15) ;  /* 0x000000b000017945 */ /* 0x000fe40003800000 */
[----:B------:R-:W-:Y:S06]  /*06e0*/  BAR.SYNC.DEFER_BLOCKING 0x0 ;  /* 0x0000000000007b1d */ /* 0x000fec0000010000 */
[----:B------:R2:W-:Y:S01]  /*06f0*/  @!P0 STS [R4], RZ ;  /* 0x000000ff04008388 */ /* 0x0005e20000000800 */
[----:B------:R-:W-:Y:S01]  /*0700*/  NOP ;  /* 0x0000000000007918 */ /* 0x000fe20000000000 */
[----:B------:R-:W-:Y:S05]  /*0710*/  @P2 BRA `(.L_x_16) ;  /* 0x0000000000182947 */ /* 0x000fea0003800000 */
[----:B-1-345:R-:W1:Y:S01]  /*0720*/  LDS R2, [UR4+0x8] ;  /* 0x00000804ff027984 */ /* 0x03ae620008000800 */
[----:B------:R-:W3:Y:S01]  /*0730*/  LDC.64 R8, c[0x0][0x218] ;  /* 0x00008600ff087b82 */ /* 0x000ee20000000a00 */
[----:B------:R-:W-:Y:S02]  /*0740*/  IMAD.MOV.U32 R3, RZ, RZ, 0x70 ;  /* 0x00000070ff037424 */ /* 0x000fe400078e00ff */
[----:B---3--:R3:W-:Y:S03]  /*0750*/  STS.64 [UR4], R8 ;  /* 0x00000008ff007988 */ /* 0x0087e60008000a04 */
[----:B-1----:R-:W-:-:S05]  /*0760*/  LOP3.LUT R2, R2, 0x10, R3, 0xd8, !PT ;  /* 0x0000001002027812 */ /* 0x002fca00078ed803 */
[----:B------:R3:W-:Y:S02]  /*0770*/  STS [UR4+0x8], R2 ;  /* 0x00000802ff007988 */ /* 0x0007e40008000804 */
.L_x_16:
[----:B-1----:R-:W-:Y:S05]  /*0780*/  BSYNC B1 ;  /* 0x0000000000017941 */ /* 0x002fea0003800000 */
.L_x_15:
[----:B------:R-:W-:Y:S04]  /*0790*/  BSSY B2, `(.L_x_17) ;  /* 0x000000f000027945 */ /* 0x000fe80003800000 */
[----:B------:R-:W-:Y:S04]  /*07a0*/  BSSY B1, `(.L_x_18) ;  /* 0x000000c000017945 */ /* 0x000fe80003800000 */
[----:B------:R-:W-:Y:S05]  /*07b0*/  @P2 BRA `(.L_x_19) ;  /* 0x0000000000282947 */ /* 0x000fea0003800000 */
[----:B---345:R-:W1:Y:S01]  /*07c0*/  LDS R2, [UR4+0x34] ;  /* 0x00003404ff027984 */ /* 0x038e620008000800 */
[----:B------:R-:W-:Y:S01]  /*07d0*/  IMAD.MOV.U32 R3, RZ, RZ, 0x1f000000 ;  /* 0x1f000000ff037424 */ /* 0x000fe200078e00ff */
[----:B------:R-:W-:Y:S05]  /*07e0*/  @P2 BREAK B1 ;  /* 0x0000000000012942 */ /* 0x000fea0003800000 */
[----:B-1----:R-:W-:-:S05]  /*07f0*/  LOP3.LUT R2, R2, 0xff000000, R3, 0xb8, !PT ;  /* 0xff00000002027812 */ /* 0x002fca00078eb803 */
[----:B------:R1:W-:Y:S01]  /*0800*/  STS [UR4+0x34], R2 ;  /* 0x00003402ff007988 */ /* 0x0003e20008000804 */
[----:B------:R-:W-:Y:S05]  /*0810*/  @P2 BRA `(.L_x_20) ;  /* 0x0000000000182947 */ /* 0x000fea0003800000 */
[----:B-1----:R-:W1:Y:S01]  /*0820*/  LDS R2, [UR4+0x38] ;  /* 0x00003804ff027984 */ /* 0x002e620008000800 */
[----:B------:R-:W-:-:S05]  /*0830*/  IMAD.MOV.U32 R3, RZ, RZ, 0x7f ;  /* 0x0000007fff037424 */ /* 0x000fca00078e00ff */
[----:B-1----:R-:W-:-:S05]  /*0840*/  LOP3.LUT R2, R2, 0xff, R3, 0xb8, !PT ;  /* 0x000000ff02027812 */ /* 0x002fca00078eb803 */
[----:B------:R1:W-:Y:S02]  /*0850*/  STS [UR4+0x38], R2 ;  /* 0x00003802ff007988 */ /* 0x0003e40008000804 */
.L_x_19:
[----:B------:R-:W-:Y:S05]  /*0860*/  BSYNC B1 ;  /* 0x0000000000017941 */ /* 0x000fea0003800000 */
.L_x_18:
[----:B------:R1:W-:Y:S02]  /*0870*/  @!P2 STS [UR4+0x20], R5 ;  /* 0x00002005ff00a988 */ /* 0x0003e40008000804 */
.L_x_20:
[----:B------:R-:W-:Y:S05]  /*0880*/  BSYNC B2 ;  /* 0x0000000000027941 */ /* 0x000fea0003800000 */
.L_x_17:
[----:B------:R-:W-:Y:S05]  /*0890*/  WARPSYNC.ALL ;  /* 0x0000000000007948 */ /* 0x000fea0003800000 */
[----:B-1----:R-:W1:Y:S01]  /*08a0*/  LDC R5, c[0x0][0x22c] ;  /* 0x00008b00ff057b82 */ /* 0x002e620000000800 */
[----:B------:R-:W-:Y:S01]  /*08b0*/  BSSY B2, `(.L_x_21) ;  /* 0x000000b000027945 */ /* 0x000fe20003800000 */
[----:B-1----:R-:W-:-:S03]  /*08c0*/  VIADD R5, R5, 0xffffffff ;  /* 0xffffffff05057836 */ /* 0x002fc60000000000 */
[----:B------:R-:W-:Y:S05]  /*08d0*/  @P2 BRA `(.L_x_22) ;  /* 0x0000000000202947 */ /* 0x000fea0003800000 */
[----:B---345:R-:W1:Y:S01]  /*08e0*/  LDS R2, [UR4+0x1c] ;  /* 0x00001c04ff027984 */ /* 0x038e620008000800 */
[----:B------:R-:W3:Y:S03]  /*08f0*/  LDC.64 R12, c[0x0][0x240] ;  /* 0x00009000ff0c7b82 */ /* 0x000ee60000000a00 */
[----:B------:R4:W-:Y:S01]  /*0900*/  STS [UR4+0x24], R5 ;  /* 0x00002405ff007988 */ /* 0x0009e20008000804 */
[--C-:B---3--:R-:W-:Y:S02]  /*0910*/  SHF.R.U32.HI R9, RZ, 0x4, R13.reuse ;  /* 0x00000004ff097819 */ /* 0x108fe4000001160d */
[----:B------:R-:W-:-:S05]  /*0920*/  SHF.R.U64 R3, R12, 0x4, R13 ;  /* 0x000000040c037819 */ /* 0x000fca000000120d */
[----:B------:R4:W-:Y:S01]  /*0930*/  STS [UR4+0xc], R3 ;  /* 0x00000c03ff007988 */ /* 0x0009e20008000804 */
[----:B-1----:R-:W-:-:S05]  /*0940*/  LOP3.LUT R2, R2, 0xf, R9, 0xb8, !PT ;  /* 0x0000000f02027812 */ /* 0x002fca00078eb809 */
[----:B------:R4:W-:Y:S02]  /*0950*/  STS [UR4+0x1c], R2 ;  /* 0x00001c02ff007988 */ /* 0x0009e40008000804 */
.L_x_22:
[----:B------:R-:W-:Y:S05]  /*0960*/  BSYNC B2 ;  /* 0x0000000000027941 */ /* 0x000fea0003800000 */
.L_x_21:
[----:B------:R-:W-:Y:S04]  /*0970*/  BSSY B3, `(.L_x_23) ;  /* 0x000001d000037945 */ /* 0x000fe80003800000 */
[----:B------:R-:W-:Y:S04]  /*0980*/  BSSY B2, `(.L_x_24) ;  /* 0x0000018000027945 */ /* 0x000fe80003800000 */
[----:B------:R-:W-:Y:S05]  /*0990*/  @P2 BRA `(.L_x_25) ;  /* 0x00000000001c2947 */ /* 0x000fea0003800000 */
[----:B---345:R-:W1:Y:S02]  /*09a0*/  LDS R2, [UR4+0x34] ;  /* 0x00003404ff027984 */ /* 0x038e640008000800 */
[----:B-1----:R-:W-:-:S05]  /*09b0*/  LOP3.LUT R2, R2, 0x7, RZ, 0xb8, !PT ;  /* 0x0000000702027812 */ /* 0x002fca00078eb8ff */
[----:B------:R1:W-:Y:S01]  /*09c0*/  STS [UR4+0x34], R2 ;  /* 0x00003402ff007988 */ /* 0x0003e20008000804 */
[----:B------:R-:W-:Y:S05]  /*09d0*/  @P2 BRA `(.L_x_26) ;  /* 0x00000000001c2947 */ /* 0x000fea0003800000 */
[----:B-1----:R-:W1:Y:S02]  /*09e0*/  LDS R2, [UR4+0x34] ;  /* 0x00003404ff027984 */ /* 0x002e640008000800 */
[----:B-1----:R-:W-:-:S05]  /*09f0*/  LOP3.LUT R2, R2, 0x38, RZ, 0xb8, !PT ;  /* 0x0000003802027812 */ /* 0x002fca00078eb8ff */
[----:B------:R1:W-:Y:S02]  /*0a00*/  STS [UR4+0x34], R2 ;  /* 0x00003402ff007988 */ /* 0x0003e40008000804 */
.L_x_25:
[----:B------:R-:W-:Y:S05]  /*0a10*/  @P2 BRA `(.L_x_27) ;  /* 0x00000000001c2947 */ /* 0x000fea0003800000 */
[----:B-1-345:R-:W1:Y:S02]  /*0a20*/  LDS R2, [UR4+0x8] ;  /* 0x00000804ff027984 */ /* 0x03ae640008000800 */
[----:B-1----:R-:W-:-:S05]  /*0a30*/  LOP3.LUT R2, R2, 0x780, RZ, 0xb8, !PT ;  /* 0x0000078002027812 */ /* 0x002fca00078eb8ff */
[----:B------:R3:W-:Y:S02]  /*0a40*/  STS [UR4+0x8], R2 ;  /* 0x00000802ff007988 */ /* 0x0007e40008000804 */
.L_x_26:
[----:B------:R-:W-:Y:S05]  /*0a50*/  @P2 BRA `(.L_x_28) ;  /* 0x0000000000282947 */ /* 0x000fea0003800000 */
[----:B-1-3--:R-:W1:Y:S02]  /*0a60*/  LDS R2, [UR4+0x8] ;  /* 0x00000804ff027984 */ /* 0x00ae640008000800 */
[----:B-1----:R-:W-:-:S05]  /*0a70*/  LOP3.LUT R2, R2, 0x1800, RZ, 0xb8, !PT ;  /* 0x0000180002027812 */ /* 0x002fca00078eb8ff */
[----:B------:R1:W-:Y:S02]  /*0a80*/  STS [UR4+0x8], R2 ;  /* 0x00000802ff007988 */ /* 0x0003e40008000804 */
.L_x_27:
[----:B------:R-:W-:Y:S05]  /*0a90*/  @P2 BREAK B2 ;  /* 0x0000000000022942 */ /* 0x000fea0003800000 */
[----:B------:R-:W-:Y:S05]  /*0aa0*/  @P2 BRA `(.L_x_29) ;  /* 0x0000000000242947 */ /* 0x000fea0003800000 */
[----:B-1-345:R-:W1:Y:S01]  /*0ab0*/  LDS R2, [UR4+0x8] ;  /* 0x00000804ff027984 */ /* 0x03ae620008000800 */
[----:B------:R-:W-:-:S05]  /*0ac0*/  IMAD.MOV.U32 R3, RZ, RZ, 0x6000 ;  /* 0x00006000ff037424 */ /* 0x000fca00078e00ff */
[----:B-1----:R-:W-:-:S04]  /*0ad0*/  LOP3.LUT R2, R2, 0x2000, R3, 0xd8, !PT ;  /* 0x0000200002027812 */ /* 0x002fc800078ed803 */
[----:B------:R-:W-:-:S05]  /*0ae0*/  LOP3.LUT R2, R2, 0x400000, RZ, 0xb8, !PT ;  /* 0x0040000002027812 */ /* 0x000fca00078eb8ff */
[----:B------:R4:W-:Y:S02]  /*0af0*/  STS [UR4+0x8], R2 ;  /* 0x00000802ff007988 */ /* 0x0009e40008000804 */
.L_x_28:
[----:B------:R-:W-:Y:S05]  /*0b00*/  BSYNC B2 ;  /* 0x0000000000027941 */ /* 0x000fea0003800000 */
.L_x_24:
[----:B-1-34-:R-:W1:Y:S02]  /*0b10*/  @!P2 LDS R2, [UR4+0x8] ;  /* 0x00000804ff02a984 */ /* 0x01ae640008000800 */
[----:B-1----:R-:W-:-:S05]  /*0b20*/  @!P2 LOP3.LUT R2, R2, 0x8000, RZ, 0xb8, !PT ;  /* 0x000080000202a812 */ /* 0x002fca00078eb8ff */
[----:B------:R1:W-:Y:S02]  /*0b30*/  @!P2 STS [UR4+0x8], R2 ;  /* 0x00000802ff00a988 */ /* 0x0003e40008000804 */
.L_x_29:
[----:B------:R-:W-:Y:S05]  /*0b40*/  BSYNC B3 ;  /* 0x0000000000037941 */ /* 0x000fea0003800000 */
.L_x_23:
[----:B------:R-:W-:Y:S05]  /*0b50*/  WARPSYNC.ALL ;  /* 0x0000000000007948 */ /* 0x000fea0003800000 */
[----:B------:R-:W-:-:S04]  /*0b60*/  UIADD3 UR6, UR5, 0x80, URZ ;  /* 0x0000008005067890 */ /* 0x000fc8000fffe03f */
[----:B------:R-:W-:-:S04]  /*0b70*/  UIADD3 UR15, UP0, UR6, UR8, URZ ;  /* 0x00000008060f7290 */ /* 0x000fc8000ff1e03f */
[----:B------:R-:W-:Y:S01]  /*0b80*/  ULEA.HI.X.SX32 UR20, UR6, UR9, 0x1, UP0 ;  /* 0x0000000906147291 */ /* 0x000fe200080f0e3f */
[----:B------:R-:W-:Y:S11]  /*0b90*/  @P0 BRA `(.L_x_30) ;  /* 0x0000000000300947 */ /* 0x000ff60003800000 */
[----:B-1-345:R-:W1:Y:S01]  /*0ba0*/  S2R R2, SR_LANEID ;  /* 0x0000000000027919 */ /* 0x03ae620000000000 */
[----:B------:R-:W-:Y:S05]  /*0bb0*/  WARPSYNC.ALL ;  /* 0x0000000000007948 */ /* 0x000fea0003800000 */
[----:B-1----:R-:W-:-:S05]  /*0bc0*/  IMAD.SHL.U32 R8, R2, 0x4, RZ ;  /* 0x0000000402087824 */ /* 0x002fca00078e00ff */
[----:B------:R-:W1:Y:S01]  /*0bd0*/  LDS R9, [R8+UR4] ;  /* 0x0000000408097984 */ /* 0x000e620008000800 */
[----:B------:R-:W-:Y:S01]  /*0be0*/  IADD3 R2, P1, R8, UR15, RZ ;  /* 0x0000000f08027c10 */ /* 0x000fe2000ff3e0ff */
[----:B------:R-:W-:-:S04]  /*0bf0*/  UMOV UR6, UR15 ;  /* 0x0000000f00067c82 */ /* 0x000fc80008000000 */
[----:B------:R-:W-:Y:S01]  /*0c00*/  IMAD.X R3, RZ, RZ, UR20, P1 ;  /* 0x00000014ff037e24 */ /* 0x000fe200088e06ff */
[----:B------:R-:W-:-:S04]  /*0c10*/  UMOV UR7, UR20 ;  /* 0x0000001400077c82 */ /* 0x000fc80008000000 */
[----:B-1----:R1:W3:Y:S01]  /*0c20*/  ATOMG.E.EXCH.STRONG.GPU PT, RZ, [R2], R9 ;  /* 0x0000000902ff73a8 */ /* 0x0022e200041ee100 */
[----:B------:R-:W-:-:S04]  /*0c30*/  DEPBAR {5,4,3,2,1,0} ;  /* 0x0000003f0000791a */ /* 0x000fc80000000000 */
[----:B------:R1:W-:Y:S01]  /*0c40*/  UTMACCTL.IV [UR6] ;  /* 0x00000000060079b9 */ /* 0x0003e20008000000 */
[----:B------:R-:W-:Y:S01]  /*0c50*/  NOP ;  /* 0x0000000000007918 */ /* 0x000fe20000000000 */
.L_x_30:
[----:B------:R-:W-:Y:S05]  /*0c60*/  @P0 BRA `(.L_x_31) ;  /* 0x00000000000c0947 */ /* 0x000fea0003800000 */
[----:B------:R0:W-:Y:S01]  /*0c70*/  UTMACMDFLUSH ;  /* 0x00000000000079b7 */ /* 0x0001e20000000000 */
[----:B------:R-:W-:Y:S05]  /*0c80*/  @P0 BRA `(.L_x_31) ;  /* 0x0000000000040947 */ /* 0x000fea0003800000 */
[----:B------:R-:W-:-:S04]  /*0c90*/  DEPBAR.LE SB0, 0x0 ;  /* 0x000080000000791a */ /* 0x000fc80000000000 */
.L_x_31:
[----:B------:R-:W-:Y:S05]  /*0ca0*/  WARPSYNC.ALL ;  /* 0x0000000000007948 */ /* 0x000fea0003800000 */
[----:B---3--:R-:W-:Y:S06]  /*0cb0*/  BAR.SYNC.DEFER_BLOCKING 0x0 ;  /* 0x0000000000007b1d */ /* 0x008fec0000010000 */
[----:B------:R-:W-:Y:S02]  /*0cc0*/  BSSY B3, `(.L_x_32) ;  /* 0x000000b000037945 */ /* 0x000fe40003800000 */
[----:B------:R-:W-:Y:S06]  /*0cd0*/  BAR.SYNC.DEFER_BLOCKING 0x0 ;  /* 0x0000000000007b1d */ /* 0x000fec0000010000 */
[----:B------:R3:W-:Y:S01]  /*0ce0*/  @!P0 STS [R4], RZ ;  /* 0x000000ff04008388 */ /* 0x0007e20000000800 */
[----:B------:R-:W-:Y:S01]  /*0cf0*/  NOP ;  /* 0x0000000000007918 */ /* 0x000fe20000000000 */
[----:B------:R-:W-:Y:S05]  /*0d00*/  @P2 BRA `(.L_x_33) ;  /* 0x0000000000182947 */ /* 0x000fea0003800000 */
[----:B-1--45:R-:W1:Y:S01]  /*0d10*/  LDS R2, [UR4+0x8] ;  /* 0x00000804ff027984 */ /* 0x032e620008000800 */
[----:B------:R-:W4:Y:S01]  /*0d20*/  LDC.64 R8, c[0x0][0x220] ;  /* 0x00008800ff087b82 */ /* 0x000f220000000a00 */
[----:B------:R-:W-:Y:S02]  /*0d30*/  IMAD.MOV.U32 R3, RZ, RZ, 0x70 ;  /* 0x00000070ff037424 */ /* 0x000fe400078e00ff */
[----:B----4-:R4:W-:Y:S03]  /*0d40*/  STS.64 [UR4], R8 ;  /* 0x00000008ff007988 */ /* 0x0109e60008000a04 */
[----:B-1----:R-:W-:-:S05]  /*0d50*/  LOP3.LUT R2, R2, 0x10, R3, 0xd8, !PT ;  /* 0x0000001002027812 */ /* 0x002fca00078ed803 */
[----:B------:R4:W-:Y:S02]  /*0d60*/  STS [UR4+0x8], R2 ;  /* 0x00000802ff007988 */ /* 0x0009e40008000804 */
.L_x_33:
[----:B-1----:R-:W-:Y:S05]  /*0d70*/  BSYNC B3 ;  /* 0x0000000000037941 */ /* 0x002fea0003800000 */
.L_x_32:
[----:B------:R-:W-:Y:S04]  /*0d80*/  BSSY B3, `(.L_x_34) ;  /* 0x0000033000037945 */ /* 0x000fe80003800000 */
[----:B------:R-:W-:Y:S04]  /*0d90*/  BSSY B4, `(.L_x_35) ;  /* 0x000002e000047945 */ /* 0x000fe80003800000 */
[----:B------:R-:W-:Y:S05]  /*0da0*/  @P2 BRA `(.L_x_36) ;  /* 0x0000000000242947 */ /* 0x000fea0003800000 */
[----:B----45:R-:W1:Y:S01]  /*0db0*/  LDS R2, [UR4+0x34] ;  /* 0x00003404ff027984 */ /* 0x030e620008000800 */
[----:B------:R-:W-:-:S05]  /*0dc0*/  IMAD.MOV.U32 R3, RZ, RZ, 0x7f000000 ;  /* 0x7f000000ff037424 */ /* 0x000fca00078e00ff */
[----:B-1----:R-:W-:-:S05]  /*0dd0*/  LOP3.LUT R2, R2, 0xff000000, R3, 0xb8, !PT ;  /* 0xff00000002027812 */ /* 0x002fca00078eb803 */
[----:B------:R1:W-:Y:S01]  /*0de0*/  STS [UR4+0x34], R2 ;  /* 0x00003402ff007988 */ /* 0x0003e20008000804 */
[----:B------:R-:W-:Y:S05]  /*0df0*/  @P2 BRA `(.L_x_37) ;  /* 0x0000000000182947 */ /* 0x000fea0003800000 */
[----:B-1----:R-:W1:Y:S01]  /*0e00*/  LDS R2, [UR4+0x38] ;  /* 0x00003804ff027984 */ /* 0x002e620008000800 */
[----:B------:R-:W-:-:S05]  /*0e10*/  IMAD.MOV.U32 R3, RZ, RZ, 0x7f ;  /* 0x0000007fff037424 */ /* 0x000fca00078e00ff */
[----:B-1----:R-:W-:-:S05]  /*0e20*/  LOP3.LUT R2, R2, 0xff, R3, 0xb8, !PT ;  /* 0x000000ff02027812 */ /* 0x002fca00078eb803 */
[----:B------:R1:W-:Y:S02]  /*0e30*/  STS [UR4+0x38], R2 ;  /* 0x00003802ff007988 */ /* 0x0003e40008000804 */
.L_x_36:
[----:B------:R-:W-:Y:S05]  /*0e40*/  @P2 BRA `(.L_x_38) ;  /* 0x00000000000c2947 */ /* 0x000fea0003800000 */
[----:B------:R1:W-:Y:S02]  /*0e50*/  STS [UR4+0x20], R5 ;  /* 0x00002005ff007988 */ /* 0x0003e40008000804 */
.L_x_37:
[----:B------:R-:W-:Y:S05]  /*0e60*/  @P2 BRA `(.L_x_39) ;  /* 0x0000000000242947 */ /* 0x000fea0003800000 */
[----:B------:R1:W-:Y:S02]  /*0e70*/  STS [UR4+0x24], R6 ;  /* 0x00002406ff007988 */ /* 0x0003e40008000804 */
.L_x_38:
[----:B------:R-:W-:Y:S05]  /*0e80*/  @P2 BRA `(.L_x_40) ;  /* 0x00000000002c2947 */ /* 0x000fea0003800000 */
[----:B-1--45:R-:W1:Y:S01]  /*0e90*/  LDS R2, [UR4+0x1c] ;  /* 0x00001c04ff027984 */ /* 0x032e620008000800 */
[----:B------:R-:W4:Y:S02]  /*0ea0*/  LDC.64 R8, c[0x0][0x248] ;  /* 0x00009200ff087b82 */ /* 0x000f240000000a00 */
[--C-:B----4-:R-:W-:Y:S02]  /*0eb0*/  SHF.R.U32.HI R5, RZ, 0x4, R9.reuse ;  /* 0x00000004ff057819 */ /* 0x110fe40000011609 */
[----:B------:R-:W-:-:S05]  /*0ec0*/  SHF.R.U64 R3, R8, 0x4, R9 ;  /* 0x0000000408037819 */ /* 0x000fca0000001209 */
[----:B------:R4:W-:Y:S01]  /*0ed0*/  STS [UR4+0xc], R3 ;  /* 0x00000c03ff007988 */ /* 0x0009e20008000804 */
[----:B-1----:R-:W-:-:S05]  /*0ee0*/  LOP3.LUT R2, R2, 0xf, R5, 0xb8, !PT ;  /* 0x0000000f02027812 */ /* 0x002fca00078eb805 */
[----:B------:R4:W-:Y:S02]  /*0ef0*/  STS [UR4+0x1c], R2 ;  /* 0x00001c02ff007988 */ /* 0x0009e40008000804 */
.L_x_39:
[----:B------:R-:W-:Y:S05]  /*0f00*/  @P2 BRA `(.L_x_41) ;  /* 0x00000000001c2947 */ /* 0x000fea0003800000 */
[----:B-1--45:R-:W1:Y:S02]  /*0f10*/  LDS R2, [UR4+0x34] ;  /* 0x00003404ff027984 */ /* 0x032e640008000800 */
[----:B-1----:R-:W-:-:S05]  /*0f20*/  LOP3.LUT R2, R2, 0x7, RZ, 0xb8, !PT ;  /* 0x0000000702027812 */ /* 0x002fca00078eb8ff */
[----:B------:R1:W-:Y:S02]  /*0f30*/  STS [UR4+0x34], R2 ;  /* 0x00003402ff007988 */ /* 0x0003e40008000804 */
.L_x_40:
[----:B------:R-:W-:Y:S05]  /*0f40*/  @P2 BRA `(.L_x_42) ;  /* 0x00000000001c2947 */ /* 0x000fea0003800000 */
[----:B-1--45:R-:W1:Y:S02]  /*0f50*/  LDS R2, [UR4+0x34] ;  /* 0x00003404ff027984 */ /* 0x032e640008000800 */
[----:B-1----:R-:W-:-:S05]  /*0f60*/  LOP3.LUT R2, R2, 0x38, RZ, 0xb8, !PT ;  /* 0x0000003802027812 */ /* 0x002fca00078eb8ff */
[----:B------:R1:W-:Y:S02]  /*0f70*/  STS [UR4+0x34], R2 ;  /* 0x00003402ff007988 */ /* 0x0003e40008000804 */
.L_x_41:
[----:B------:R-:W-:Y:S05]  /*0f80*/  @P2 BRA `(.L_x_43) ;  /* 0x00000000001c2947 */ /* 0x000fea0003800000 */
[----:B-1--45:R-:W1:Y:S02]  /*0f90*/  LDS R2, [UR4+0x8] ;  /* 0x00000804ff027984 */ /* 0x032e640008000800 */
[----:B-1----:R-:W-:-:S05]  /*0fa0*/  LOP3.LUT R2, R2, 0x780, RZ, 0xb8, !PT ;  /* 0x0000078002027812 */ /* 0x002fca00078eb8ff */
[----:B------:R1:W-:Y:S02]  /*0fb0*/  STS [UR4+0x8], R2 ;  /* 0x00000802ff007988 */ /* 0x0003e40008000804 */
.L_x_42:
[----:B------:R-:W-:Y:S05]  /*0fc0*/  @P2 BRA `(.L_x_44) ;  /* 0x0000000000282947 */ /* 0x000fea0003800000 */
[----:B-1--45:R-:W1:Y:S02]  /*0fd0*/  LDS R2, [UR4+0x8] ;  /* 0x00000804ff027984 */ /* 0x032e640008000800 */
[----:B-1----:R-:W-:-:S05]  /*0fe0*/  LOP3.LUT R2, R2, 0x1800, RZ, 0xb8, !PT ;  /* 0x0000180002027812 */ /* 0x002fca00078eb8ff */
[----:B------:R1:W-:Y:S02]  /*0ff0*/  STS [UR4+0x8], R2 ;  /* 0x00000802ff007988 */ /* 0x0003e40008000804 */
.L_x_43:
[----:B------:R-:W-:Y:S05]  /*1000*/  @P2 BREAK B4 ;  /* 0x0000000000042942 */ /* 0x000fea0003800000 */
[----:B------:R-:W-:Y:S05]  /*1010*/  @P2 BRA `(.L_x_45) ;  /* 0x0000000000242947 */ /* 0x000fea0003800000 */
[----:B-1--45:R-:W1:Y:S01]  /*1020*/  LDS R2, [UR4+0x8] ;  /* 0x00000804ff027984 */ /* 0x032e620008000800 */
[----:B------:R-:W-:-:S05]  /*1030*/  IMAD.MOV.U32 R3, RZ, RZ, 0x6000 ;  /* 0x00006000ff037424 */ /* 0x000fca00078e00ff */
[----:B-1----:R-:W-:-:S04]  /*1040*/  LOP3.LUT R2, R2, 0x6000, R3, 0xd8, !PT ;  /* 0x0000600002027812 */ /* 0x002fc800078ed803 */
[----:B------:R-:W-:-:S05]  /*1050*/  LOP3.LUT R2, R2, 0x400000, RZ, 0xb8, !PT ;  /* 0x0040000002027812 */ /* 0x000fca00078eb8ff */
[----:B------:R1:W-:Y:S02]  /*1060*/  STS [UR4+0x8], R2 ;  /* 0x00000802ff007988 */ /* 0x0003e40008000804 */
.L_x_44:
[----:B------:R-:W-:Y:S05]  /*1070*/  BSYNC B4 ;  /* 0x0000000000047941 */ /* 0x000fea0003800000 */
.L_x_35:
[----:B-1--45:R-:W1:Y:S02]  /*1080*/  @!P2 LDS R2, [UR4+0x8] ;  /* 0x00000804ff02a984 */ /* 0x032e640008000800 */
[----:B-1----:R-:W-:-:S05]  /*1090*/  @!P2 LOP3.LUT R2, R2, 0x8000, RZ, 0xb8, !PT ;  /* 0x000080000202a812 */ /* 0x002fca00078eb8ff */
[----:B------:R1:W-:Y:S02]  /*10a0*/  @!P2 STS [UR4+0x8], R2 ;  /* 0x00000802ff00a988 */ /* 0x0003e40008000804 */
.L_x_45:
[----:B------:R-:W-:Y:S05]  /*10b0*/  BSYNC B3 ;  /* 0x0000000000037941 */ /* 0x000fea0003800000 */
.L_x_34:
[----:B------:R-:W-:Y:S05]  /*10c0*/  WARPSYNC.ALL ;  /* 0x0000000000007948 */ /* 0x000fea0003800000 */
[----:B------:R-:W-:Y:S01]  /*10d0*/  UIADD3 UR5, UR5, 0x100, URZ ;  /* 0x0000010005057890 */ /* 0x000fe2000fffe03f */
[----:B------:R-:W-:Y:S02]  /*10e0*/  ISETP.GE.AND P1, PT, R14, 0x1, PT ;  /* 0x000000010e00780c */ /* 0x000fe40003f26270 */
[----:B------:R-:W-:Y:S02]  /*10f0*/  CS2R R24, SRZ ;  /* 0x0000000000187805 */ /* 0x000fe4000001ff00 */
[----:B------:R-:W-:Y:S01]  /*1100*/  CS2R R26, SRZ ;  /* 0x00000000001a7805 */ /* 0x000fe2000001ff00 */
[----:B------:R-:W-:Y:S01]  /*1110*/  UIADD3 UR13, UP0, UR5, UR8, URZ ;  /* 0x00000008050d7290 */ /* 0x000fe2000ff1e03f */
[----:B------:R-:W-:-:S02]  /*1120*/  CS2R R28, SRZ ;  /* 0x00000000001c7805 */ /* 0x000fc4000001ff00 */
[----:B------:R-:W-:Y:S02]  /*1130*/  CS2R R30, SRZ ;  /* 0x00000000001e7805 */ /* 0x000fe4000001ff00 */
[----:B------:R-:W-:Y:S01]  /*1140*/  CS2R R32, SRZ ;  /* 0x0000000000207805 */ /* 0x000fe2000001ff00 */
[----:B------:R-:W-:Y:S01]  /*1150*/  ULEA.HI.X.SX32 UR14, UR5, UR9, 0x1, UP0 ;  /* 0x00000009050e7291 */ /* 0x000fe200080f0e3f */
[----:B------:R-:W-:Y:S02]  /*1160*/  CS2R R34, SRZ ;  /* 0x0000000000227805 */ /* 0x000fe4000001ff00 */
[----:B------:R-:W-:Y:S02]  /*1170*/  CS2R R36, SRZ ;  /* 0x0000000000247805 */ /* 0x000fe4000001ff00 */
[----:B------:R-:W-:Y:S02]  /*1180*/  CS2R R38, SRZ ;  /* 0x0000000000267805 */ /* 0x000fe4000001ff00 */
[----:B------:R-:W-:-:S02]  /*1190*/  CS2R R40, SRZ ;  /* 0x0000000000287805 */ /* 0x000fc4000001ff00 */
[----:B------:R-:W-:Y:S02]  /*11a0*/  CS2R R42, SRZ ;  /* 0x00000000002a7805 */ /* 0x000fe4000001ff00 */
[----:B------:R-:W-:Y:S02]  /*11b0*/  CS2R R44, SRZ ;  /* 0x00000000002c7805 */ /* 0x000fe4000001ff00 */
[----:B------:R-:W-:Y:S02]  /*11c0*/  CS2R R46, SRZ ;  /* 0x00000000002e7805 */ /* 0x000fe4000001ff00 */
[----:B------:R-:W-:Y:S02]  /*11d0*/  CS2R R48, SRZ ;  /* 0x0000000000307805 */ /* 0x000fe4000001ff00 */
[----:B------:R-:W-:Y:S02]  /*11e0*/  CS2R R50, SRZ ;  /* 0x0000000000327805 */ /* 0x000fe4000001ff00 */
[----:B------:R-:W-:-:S02]  /*11f0*/  CS2R R52, SRZ ;  /* 0x0000000000347805 */ /* 0x000fc4000001ff00 */
[----:B------:R-:W-:Y:S02]  /*1200*/  CS2R R54, SRZ ;  /* 0x0000000000367805 */ /* 0x000fe4000001ff00 */
[----:B------:R-:W-:Y:S02]  /*1210*/  CS2R R56, SRZ ;  /* 0x0000000000387805 */ /* 0x000fe4000001ff00 */
[----:B------:R-:W-:Y:S01]  /*1220*/  CS2R R58, SRZ ;  /* 0x00000000003a7805 */ /* 0x000fe2000001ff00 */
[----:B------:R-:W-:Y:S01]  /*1230*/  IMAD.MOV.U32 R60, RZ, RZ, RZ ;  /* 0x000000ffff3c7224 */ /* 0x000fe200078e00ff */
[----:B------:R-:W-:Y:S06]  /*1240*/  @P0 BRA `(.L_x_46) ;  /* 0x0000000000300947 */ /* 0x000fec0003800000 */
[----:B-1--45:R-:W2:Y:S01]  /*1250*/  S2R R2, SR_LANEID ;  /* 0x0000000000027919 */ /* 0x032ea20000000000 */
[----:B------:R-:W-:Y:S05]  /*1260*/  WARPSYNC.ALL ;  /* 0x0000000000007948 */ /* 0x000fea0003800000 */
[----:B--23--:R-:W-:-:S05]  /*1270*/  IMAD.SHL.U32 R4, R2, 0x4, RZ ;  /* 0x0000000402047824 */ /* 0x00cfca00078e00ff */
        /* <DEDUP_REMOVED lines=9> */
.L_x_46:
[----:B------:R-:W-:Y:S05]  /*1310*/  @P0 BRA `(.L_x_47) ;  /* 0x00000000000c0947 */ /* 0x000fea0003800000 */
[----:B------:R0:W-:Y:S01]  /*1320*/  UTMACMDFLUSH ;  /* 0x00000000000079b7 */ /* 0x0001e20000000000 */
[----:B------:R-:W-:Y:S05]  /*1330*/  @P0 BRA `(.L_x_47) ;  /* 0x0000000000040947 */ /* 0x000fea0003800000 */
[----:B------:R-:W-:-:S04]  /*1340*/  DEPBAR.LE SB0, 0x0 ;  /* 0x000080000000791a */ /* 0x000fc80000000000 */
.L_x_47:
[----:B------:R-:W-:Y:S05]  /*1350*/  WARPSYNC.ALL ;  /* 0x0000000000007948 */ /* 0x000fea0003800000 */
[----:B--2---:R-:W-:Y:S01]  /*1360*/  BAR.SYNC.DEFER_BLOCKING 0x0 ;  /* 0x0000000000007b1d */ /* 0x004fe20000010000 */
[----:B------:R-:W-:Y:S01]  /*1370*/  USHF.L.U32 UR19, UR25, 0x7, URZ ;  /* 0x0000000719137899 */ /* 0x000fe2000800063f */
[----:B------:R-:W-:Y:S01]  /*1380*/  IMAD.MOV.U32 R61, RZ, RZ, RZ ;  /* 0x000000ffff3d7224 */ /* 0x000fe200078e00ff */
[----:B------:R-:W-:Y:S02]  /*1390*/  CS2R R62, SRZ ;  /* 0x00000000003e7805 */ /* 0x000fe4000001ff00 */
[----:B------:R-:W-:-:S02]  /*13a0*/  CS2R R64, SRZ ;  /* 0x0000000000407805 */ /* 0x000fc4000001ff00 */
[----:B------:R-:W-:Y:S01]  /*13b0*/  CS2R R66, SRZ ;  /* 0x0000000000427805 */ /* 0x000fe2000001ff00 */
[----:B------:R-:W-:Y:S01]  /*13c0*/  VOTEU.ALL UP0, P2 ;  /* 0x00000000003f7886 */ /* 0x000fe20001000000 */
[----:B-1----:R-:W-:Y:S01]  /*13d0*/  UMOV UR6, 0x1 ;  /* 0x0000000100067882 */ /* 0x002fe20000000000 */
[----:B------:R-:W-:Y:S02]  /*13e0*/  CS2R R68, SRZ ;  /* 0x0000000000447805 */ /* 0x000fe4000001ff00 */
[----:B------:R-:W-:Y:S02]  /*13f0*/  CS2R R70, SRZ ;  /* 0x0000000000467805 */ /* 0x000fe4000001ff00 */
[----:B------:R-:W-:Y:S01]  /*1400*/  CS2R R72, SRZ ;  /* 0x0000000000487805 */ /* 0x000fe2000001ff00 */
[----:B------:R-:W-:-:S04]  /*1410*/  @!UP0 UIADD3 UR6, -UR6, 0x100000, URZ ;  /* 0x0010000006068890 */ /* 0x000fc8000fffe13f */
[----:B------:R-:W-:Y:S02]  /*1420*/  @!UP0 USHF.L.U32 UR7, UR6, 0xb, URZ ;  /* 0x0000000b06078899 */ /* 0x000fe4000800063f */
[----:B------:R-:W-:Y:S01]  /*1430*/  @!UP0 USHF.L.U32 UR6, UR6, 0x1, URZ ;  /* 0x0000000106068899 */ /* 0x000fe2000800063f */
[----:B------:R-:W-:Y:S01]  /*1440*/  CS2R R74, SRZ ;  /* 0x00000000004a7805 */ /* 0x000fe2000001ff00 */
[----:B------:R-:W-:Y:S01]  /*1450*/  VOTEU.ALL UP0, P2 ;  /* 0x00000000003f7886 */ /* 0x000fe20001000000 */
[----:B------:R-:W-:Y:S02]  /*1460*/  CS2R R76, SRZ ;  /* 0x00000000004c7805 */ /* 0x000fe4000001ff00 */
[----:B------:R-:W-:Y:S02]  /*1470*/  CS2R R78, SRZ ;  /* 0x00000000004e7805 */ /* 0x000fe4000001ff00 */
[----:B------:R-:W-:Y:S02]  /*1480*/  CS2R R80, SRZ ;  /* 0x0000000000507805 */ /* 0x000fe4000001ff00 */
[----:B------:R-:W-:-:S02]  /*1490*/  CS2R R82, SRZ ;  /* 0x0000000000527805 */ /* 0x000fc4000001ff00 */
[----:B------:R-:W-:Y:S02]  /*14a0*/  CS2R R84, SRZ ;  /* 0x0000000000547805 */ /* 0x000fe4000001ff00 */
[----:B------:R-:W-:Y:S01]  /*14b0*/  CS2R R86, SRZ ;  /* 0x0000000000567805 */ /* 0x000fe2000001ff00 */
[----:B------:R-:W1:Y:S02]  /*14c0*/  FENCE.VIEW.ASYNC.S ;  /* 0x00000000000073c6 */ /* 0x000e640000000000 */
[----:B-1----:R1:W2:Y:S02]  /*14d0*/  @!UP0 SYNCS.EXCH.64 URZ, [UR4+0x2000], UR6 ;  /* 0x00200006043f85b2 */ /* 0x0022a40008000100 */
[----:B-1----:R-:W-:Y:S01]  /*14e0*/  USHF.L.U32 UR7, UR24, 0x7, URZ ;  /* 0x0000000718077899 */ /* 0x002fe2000800063f */
[----:B------:R-:W-:Y:S11]  /*14f0*/  @!P1 BRA `(.L_x_48) ;  /* 0x0000000400489947 */ /* 0x000ff60003800000 */
[----:B----45:R-:W-:Y:S01]  /*1500*/  SHF.R.U32.HI R2, RZ, 0x5, R0 ;  /* 0x00000005ff027819 */ /* 0x030fe20000011600 */
[----:B------:R-:W-:Y:S01]  /*1510*/  UIADD3 UR5, UR4, 0x1000, URZ ;  /* 0x0000100004057890 */ /* 0x000fe2000fffe03f */
[----:B------:R-:W-:Y:S02]  /*1520*/  CS2R R24, SRZ ;  /* 0x0000000000187805 */ /* 0x000fe4000001ff00 */
[----:B------:R-:W-:Y:S02]  /*1530*/  CS2R R26, SRZ ;  /* 0x00000000001a7805 */ /* 0x000fe4000001ff00 */
[----:B------:R-:W-:Y:S01]  /*1540*/  R2UR UR23, R2 ;  /* 0x00000000021772ca */ /* 0x000fe200000e0000 */
[----:B------:R-:W-:Y:S01]  /*1550*/  USHF.R.U32.HI UR5, URZ, 0x4, UR5 ;  /* 0x000000043f057899 */ /* 0x000fe20008011605 */
        /* <DEDUP_REMOVED lines=29> */
[----:B------:R-:W-:Y:S01]  /*1730*/  CS2R R86, SRZ ;  /* 0x0000000000567805 */ /* 0x000fe2000001ff00 */
[----:B------:R-:W-:Y:S01]  /*1740*/  USGXT.U32 UR12, UR5, 0xe ;  /* 0x0000000e050c789a */ /* 0x000fe20008000000 */
[----:B------:R-:W-:-:S11]  /*1750*/  UMOV UR6, URZ ;  /* 0x0000003f00067c82 */ /* 0x000fd60008000000 */
.L_x_50:
[----:B--2---:R-:W-:Y:S01]  /*1760*/  BAR.SYNC.DEFER_BLOCKING 0x0 ;  /* 0x0000000000007b1d */ /* 0x004fe20000010000 */
[----:B------:R-:W-:Y:S01]  /*1770*/  @!P2 IMAD.MOV.U32 R2, RZ, RZ, 0x2000 ;  /* 0x00002000ff02a424 */ /* 0x000fe200078e00ff */
[----:B------:R-:W-:Y:S02]  /*1780*/  ELECT P0, URZ, PT ;  /* 0x00000000003f782f */ /* 0x000fe40003800000 */
[----:B------:R-:W-:Y:S02]  /*1790*/  ELECT P1, URZ, PT ;  /* 0x00000000003f782f */ /* 0x000fe40003820000 */
[C---:B------:R-:W-:Y:S01]  /*17a0*/  ISETP.LT.U32.AND P0, PT, R7.reuse, 0x20, P0 ;  /* 0x000000200700780c */ /* 0x040fe20000701070 */
[----:B------:R-:W-:Y:S01]  /*17b0*/  UMOV UR18, UR6 ;  /* 0x0000000600127c82 */ /* 0x000fe20008000000 */
[----:B------:R-:W-:-:S11]  /*17c0*/  ISETP.LT.U32.AND P1, PT, R7, 0x20, P1 ;  /* 0x000000200700780c */ /* 0x000fd60000f21070 */
[----:B------:R-:W-:Y:S01]  /*17d0*/  VOTEU.ANY UP0, P0 ;  /* 0x00000000003f7886 */ /* 0x000fe20000000100 */
[----:B------:R-:W-:Y:S01]  /*17e0*/  VOTEU.ANY UP2, P0 ;  /* 0x00000000003f7886 */ /* 0x000fe20000040100 */
[----:B------:R-:W-:Y:S01]  /*17f0*/  VOTEU.ANY UP1, P1 ;  /* 0x00000000003f7886 */ /* 0x000fe20000820100 */
[----:B------:R-:W-:Y:S01]  /*1800*/  VOTEU.ANY UP3, P1 ;  /* 0x00000000003f7886 */ /* 0x000fe20000860100 */
[----:B------:R1:W-:Y:S01]  /*1810*/  @!P2 SYNCS.ARRIVE.TRANS64 RZ, [UR4+0x2000], R2 ;  /* 0x00200002ffffa9a7 */ /* 0x0003e20008000004 */
[----:B------:R2:W-:Y:S06]  /*1820*/  MEMBAR.ALL.CTA ;  /* 0x0000000000007992 */ /* 0x0005ec0000008000 */
[----:B--2---:R-:W2:Y:S01]  /*1830*/  FENCE.VIEW.ASYNC.S ;  /* 0x00000000000073c6 */ /* 0x004ea20000000000 */
[----:B------:R-:W-:Y:S01]  /*1840*/  @UP0 UIADD3 UR5, UR4, 0x2000, URZ ;  /* 0x0000200004050890 */ /* 0x000fe2000fffe03f */
[----:B------:R-:W-:Y:S01]  /*1850*/  @UP0 UMOV UR8, UR21 ;  /* 0x0000001500080c82 */ /* 0x000fe20008000000 */
[----:B------:R-:W-:Y:S01]  /*1860*/  @UP0 UMOV UR9, UR22 ;  /* 0x0000001600090c82 */ /* 0x000fe20008000000 */
[----:B------:R-:W-:-:S02]  /*1870*/  @UP1 UIADD3 UR16, UR4, 0x1000, URZ ;  /* 0x0000100004101890 */ /* 0x000fc4000fffe03f */
[----:B------:R-:W-:Y:S01]  /*1880*/  @UP1 UIADD3 UR17, UR4, 0x2000, URZ ;  /* 0x0000200004111890 */ /* 0x000fe2000fffe03f */
[----:B-1----:R-:W-:Y:S01]  /*1890*/  SHF.L.U32 R2, R10, 0x1f, RZ ;  /* 0x0000001f0a027819 */ /* 0x002fe200000006ff */
[----:B------:R-:W-:Y:S01]  /*18a0*/  @UP1 UMOV UR10, UR15 ;  /* 0x0000000f000a1c82 */ /* 0x000fe20008000000 */
[----:B------:R-:W-:Y:S01]  /*18b0*/  @UP1 UMOV UR11, UR20 ;  /* 0x00000014000b1c82 */ /* 0x000fe20008000000 */
[----:B--2---:R-:W-:Y:S06]  /*18c0*/  BAR.SYNC.DEFER_BLOCKING 0x0 ;  /* 0x0000000000007b1d */ /* 0x004fec0000010000 */
[----:B------:R1:W-:Y:S02]  /*18d0*/  @UP2 UTMALDG.2D [UR4], [UR8] ;  /* 0x00000004080025b4 */ /* 0x0003e40008008000 */
[----:B------:R-:W-:Y:S06]  /*18e0*/  BAR.SYNC.DEFER_BLOCKING 0x0 ;  /* 0x0000000000007b1d */ /* 0x000fec0000010000 */
[----:B------:R1:W-:Y:S02]  /*18f0*/  @UP3 UTMALDG.2D [UR16], [UR10] ;  /* 0x000000100a0035b4 */ /* 0x0003e40008008000 */
[----:B------:R-:W-:Y:S06]  /*1900*/  BAR.SYNC.DEFER_BLOCKING 0x0 ;  /* 0x0000000000007b1d */ /* 0x000fec0000010000 */
[----:B------:R-:W2:Y:S02]  /*1910*/  SYNCS.PHASECHK.TRANS64.TRYWAIT P0, [UR4+0x2000], R2 ;  /* 0x00200002ff0075a7 */ /* 0x000ea40008000144 */
[----:B-12---:R-:W-:Y:S05]  /*1920*/  @!P0 BRA `(.L_x_49) ;  /* 0x0000000400cc8947 */ /* 0x006fea0003800000 */
.L_x_51:
[----:B------:R-:W1:Y:S01]  /*1930*/  LDC R2, c[0x0][0x230] ;  /* 0x00008c00ff027b82 */ /* 0x000e620000000800 */
[----:B------:R-:W-:Y:S01]  /*1940*/  USHF.L.U32 UR5, UR23, 0x5, URZ ;  /* 0x0000000517057899 */ /* 0x000fe2000800063f */
[----:B------:R-:W-:Y:S02]  /*1950*/  WARPGROUP.DEPBAR.LE gsb0, 0x0 ;  /* 0x00008000000079c5 */ /* 0x000fe40000010000 */
[----:B------:R-:W-:Y:S01]  /*1960*/  UIADD3 UR6, UR6, 0x20, URZ ;  /* 0x0000002006067890 */ /* 0x000fe2000fffe03f */
[----:B------:R-:W-:Y:S01]  /*1970*/  WARPGROUP.ARRIVE ;  /* 0x00000000000079c5 */ /* 0x000fe20000000000 */
[----:B------:R-:W-:Y:S01]  /*1980*/  ULOP3.LUT UR5, UR5, 0x80, URZ, 0xc0, !UPT ;  /* 0x0000008005057892 */ /* 0x000fe2000f8ec03f */
[----:B------:R-:W-:Y:S01]  /*1990*/  LOP3.LUT R10, R10, 0x1, RZ, 0x3c, !PT ;  /* 0x000000010a0a7812 */ /* 0x000fe200078e3cff */
[----:B------:R-:W-:Y:S01]  /*19a0*/  UMOV UR10, UR12 ;  /* 0x0000000c000a7c82 */ /* 0x000fe20008000000 */
[----:B------:R-:W-:Y:S01]  /*19b0*/  UMOV UR11, 0xc0000010 ;  /* 0xc0000010000b7882 */ /* 0x000fe20000000000 */
[----:B------:R-:W-:Y:S01]  /*19c0*/  ULEA.HI UR5, UR4, UR5, URZ, 0x1c ;  /* 0x0000000504057291 */ /* 0x000fe2000f8fe03f */
[----:B------:R-:W-:-:S03]  /*19d0*/  UMOV UR9, 0xc0000010 ;  /* 0xc000001000097882 */ /* 0x000fc60000000000 */
[----:B------:R-:W-:-:S09]  /*19e0*/  ULOP3.LUT UR8, UR5, 0x3fff, URZ, 0xc0, !UPT ;  /* 0x00003fff05087892 */ /* 0x000fd2000f8ec03f */
[----:B------:R-:W-:Y:S01]  /*19f0*/  QGMMA.64x128x32.F32.E4M3.E4M3 R24, gdesc[UR8], R24, gsb0 ;  /* 0x01e00000081879f3 */ /* 0x000fe20008000818 */
[----:B-1----:R-:W-:-:S13]  /*1a00*/  ISETP.LE.AND P0, PT, R2, UR6, PT ;  /* 0x0000000602007c0c */ /* 0x002fda000bf03270 */
[----:B------:R-:W-:Y:S05]  /*1a10*/  @!P0 BRA `(.L_x_50) ;  /* 0xfffffffc00508947 */ /* 0x000fea000383ffff */
.L_x_48:
[----:B------:R-:W-:Y:S02]  /*1a20*/  WARPGROUP.DEPBAR.LE gsb0, 0x0 ;  /* 0x00008000000079c5 */ /* 0x000fe40000010000 */
[----:B--2---:R-:W-:Y:S01]  /*1a30*/  BAR.SYNC.DEFER_BLOCKING 0x0 ;  /* 0x0000000000007b1d */ /* 0x004fe20000010000 */
[C---:B----45:R-:W-:Y:S01]  /*1a40*/  IMAD.SHL.U32 R2, R0.reuse, 0x40, RZ ;  /* 0x0000004000027824 */ /* 0x070fe200078e00ff */
[C---:B------:R-:W-:Y:S01]  /*1a50*/  LOP3.LUT R3, R0.reuse, 0x1c, RZ, 0xc0, !PT ;  /* 0x0000001c00037812 */ /* 0x040fe200078ec0ff */
[----:B---3--:R-:W-:Y:S01]  /*1a60*/  IMAD.SHL.U32 R4, R0, 0x2, RZ ;  /* 0x0000000200047824 */ /* 0x008fe200078e00ff */
[----:B------:R-:W-:Y:S02]  /*1a70*/  ELECT P0, URZ, PT ;  /* 0x00000000003f782f */ /* 0x000fe40003800000 */
[----:B------:R-:W-:Y:S01]  /*1a80*/  F2FP.SATFINITE.E4M3.F32.PACK_AB_MERGE_C R24, R25, R24, RZ ;  /* 0x000000181918723e */ /* 0x000fe200048070ff */
[----:B------:R-:W-:Y:S01]  /*1a90*/  UMOV UR10, UR7 ;  /* 0x00000007000a7c82 */ /* 0x000fe20008000000 */
[----:B------:R-:W-:Y:S01]  /*1aa0*/  LOP3.LUT R2, R2, 0x3800, RZ, 0xc0, !PT ;  /* 0x0000380002027812 */ /* 0x000fe200078ec0ff */
[----:B------:R-:W-:Y:S01]  /*1ab0*/  UMOV UR9, UR19 ;  /* 0x0000001300097c82 */ /* 0x000fe20008000000 */
[----:B------:R-:W-:Y:S01]  /*1ac0*/  LOP3.LUT R4, R4, 0x6, RZ, 0xc0, !PT ;  /* 0x0000000604047812 */ /* 0x000fe200078ec0ff */
[----:B------:R-:W-:Y:S01]  /*1ad0*/  UMOV UR8, UR4 ;  /* 0x0000000400087c82 */ /* 0x000fe20008000000 */
[----:B------:R-:W-:Y:S01]  /*1ae0*/  F2FP.SATFINITE.E4M3.F32.PACK_AB_MERGE_C R26, R27, R26, RZ ;  /* 0x0000001a1b1a723e */ /* 0x000fe200048070ff */
[----:B------:R-:W-:Y:S01]  /*1af0*/  IMAD R2, R3, 0x20, R2 ;  /* 0x0000002003027824 */ /* 0x000fe200078e0202 */
[----:B------:R-:W-:Y:S01]  /*1b00*/  F2FP.SATFINITE.E4M3.F32.PACK_AB_MERGE_C R28, R29, R28, RZ ;  /* 0x0000001c1d1c723e */ /* 0x000fe200048070ff */
[----:B------:R-:W-:Y:S01]  /*1b10*/  IMAD R3, R3, 0x4, R4 ;  /* 0x0000000403037824 */ /* 0x000fe200078e0204 */
[----:B------:R-:W-:-:S02]  /*1b20*/  F2FP.SATFINITE.E4M3.F32.PACK_AB_MERGE_C R30, R31, R30, RZ ;  /* 0x0000001e1f1e723e */ /* 0x000fc400048070ff */
[----:B------:R-:W-:Y:S01]  /*1b30*/  F2FP.SATFINITE.E4M3.F32.PACK_AB_MERGE_C R32, R33, R32, RZ ;  /* 0x000000202120723e */ /* 0x000fe200048070ff */
[----:B------:R-:W-:Y:S01]  /*1b40*/  IMAD.IADD R3, R2, 0x1, R3 ;  /* 0x0000000102037824 */ /* 0x000fe200078e0203 */
[----:B------:R-:W-:Y:S02]  /*1b50*/  F2FP.SATFINITE.E4M3.F32.PACK_AB_MERGE_C R34, R35, R34, RZ ;  /* 0x000000222322723e */ /* 0x000fe400048070ff */
[----:B------:R-:W-:Y:S02]  /*1b60*/  F2FP.SATFINITE.E4M3.F32.PACK_AB_MERGE_C R36, R37, R36, RZ ;  /* 0x000000242524723e */ /* 0x000fe400048070ff */
[----:B------:R-:W-:Y:S01]  /*1b70*/  F2FP.SATFINITE.E4M3.F32.PACK_AB_MERGE_C R38, R39, R38, RZ ;  /* 0x000000262726723e */ /* 0x000fe200048070ff */
[----:B------:R-:W1:Y:S02]  /*1b80*/  @!P2 SYNCS.CCTL.IV [UR4+0x2000] ;  /* 0x00200000ff00a9b1 */ /* 0x000e640008000004 */
[----:B-1----:R-:W-:Y:S01]  /*1b90*/  BAR.SYNC.DEFER_BLOCKING 0x0 ;  /* 0x0000000000007b1d */ /* 0x002fe20000010000 */
[----:B------:R-:W-:-:S02]  /*1ba0*/  ISETP.LT.U32.AND P0, PT, R7, 0x20, P0 ;  /* 0x000000200700780c */ /* 0x000fc40000701070 */
[----:B------:R-:W-:Y:S02]  /*1bb0*/  LOP3.LUT R5, R3, 0x10, RZ, 0x3c, !PT ;  /* 0x0000001003057812 */ /* 0x000fe400078e3cff */
[----:B------:R-:W-:Y:S02]  /*1bc0*/  F2FP.SATFINITE.E4M3.F32.PACK_AB_MERGE_C R40, R41, R40, RZ ;  /* 0x000000282928723e */ /* 0x000fe400048070ff */
[----:B------:R-:W-:Y:S02]  /*1bd0*/  F2FP.SATFINITE.E4M3.F32.PACK_AB_MERGE_C R42, R43, R42, RZ ;  /* 0x0000002a2b2a723e */ /* 0x000fe400048070ff */
[----:B------:R-:W-:Y:S02]  /*1be0*/  F2FP.SATFINITE.E4M3.F32.PACK_AB_MERGE_C R44, R45, R44, RZ ;  /* 0x0000002c2d2c723e */ /* 0x000fe400048070ff */
[----:B------:R-:W-:Y:S02]  /*1bf0*/  F2FP.SATFINITE.E4M3.F32.PACK_AB_MERGE_C R46, R47, R46, RZ ;  /* 0x0000002e2f2e723e */ /* 0x000fe400048070ff */
[----:B------:R-:W-:Y:S01]  /*1c00*/  LOP3.LUT R7, R3, 0x20, RZ, 0x3c, !PT ;  /* 0x0000002003077812 */ /* 0x000fe200078e3cff */
[----:B------:R-:W-:Y:S01]  /*1c10*/  VOTEU.ANY UP0, P0 ;  /* 0x00000000003f7886 */ /* 0x000fe20000000100 */
[----:B------:R-:W-:Y:S01]  /*1c20*/  F2FP.SATFINITE.E4M3.F32.PACK_AB_MERGE_C R48, R49, R48, RZ ;  /* 0x000000303130723e */ /* 0x000fe200048070ff */
[----:B------:R-:W-:Y:S01]  /*1c30*/  VOTEU.ANY UP1, P0 ;  /* 0x00000000003f7886 */ /* 0x000fe20000020100 */
[----:B------:R-:W-:-:S02]  /*1c40*/  F2FP.SATFINITE.E4M3.F32.PACK_AB_MERGE_C R50, R51, R50, RZ ;  /* 0x000000323332723e */ /* 0x000fc400048070ff */
[----:B------:R-:W-:Y:S01]  /*1c50*/  F2FP.SATFINITE.E4M3.F32.PACK_AB_MERGE_C R52, R53, R52, RZ ;  /* 0x000000343534723e */ /* 0x000fe200048070ff */
[----:B------:R-:W-:Y:S01]  /*1c60*/  @UP0 UMOV UR6, UR13 ;  /* 0x0000000d00060c82 */ /* 0x000fe20008000000 */
[----:B------:R-:W-:Y:S01]  /*1c70*/  F2FP.SATFINITE.E4M3.F32.PACK_AB_MERGE_C R54, R55, R54, RZ ;  /* 0x000000363736723e */ /* 0x000fe200048070ff */
[----:B------:R-:W-:Y:S01]  /*1c80*/  @UP0 UMOV UR7, UR14 ;  /* 0x0000000e00070c82 */ /* 0x000fe20008000000 */
[----:B------:R-:W-:Y:S01]  /*1c90*/  LOP3.LUT R9, R3, 0x30, RZ, 0x3c, !PT ;  /* 0x0000003003097812 */ /* 0x000fe200078e3cff */
[----:B------:R-:W-:Y:S01]  /*1ca0*/  STS.U16 [R3+UR4], R24 ;  /* 0x0000001803007988 */ /* 0x000fe20008000404 */
[----:B------:R-:W-:Y:S02]  /*1cb0*/  F2FP.SATFINITE.E4M3.F32.PACK_AB_MERGE_C R56, R57, R56, RZ ;  /* 0x000000383938723e */ /* 0x000fe400048070ff */
[----:B------:R-:W-:Y:S01]  /*1cc0*/  F2FP.SATFINITE.E4M3.F32.PACK_AB_MERGE_C R58, R59, R58, RZ ;  /* 0x0000003a3b3a723e */ /* 0x000fe200048070ff */
[----:B------:R-:W-:Y:S01]  /*1cd0*/  STS.U16 [R3+UR4+0x400], R26 ;  /* 0x0004001a03007988 */ /* 0x000fe20008000404 */
[----:B------:R-:W-:-:S02]  /*1ce0*/  F2FP.SATFINITE.E4M3.F32.PACK_AB_MERGE_C R60, R61, R60, RZ ;  /* 0x0000003c3d3c723e */ /* 0x000fc400048070ff */
[----:B------:R-:W-:Y:S01]  /*1cf0*/  F2FP.SATFINITE.E4M3.F32.PACK_AB_MERGE_C R62, R63, R62, RZ ;  /* 0x0000003e3f3e723e */ /* 0x000fe200048070ff */
[----:B------:R-:W-:Y:S01]  /*1d00*/  STS.U16 [R3+UR4+0x8], R28 ;  /* 0x0000081c03007988 */ /* 0x000fe20008000404 */
[----:B------:R-:W-:Y:S02]  /*1d10*/  LOP3.LUT R11, R3, 0x40, RZ, 0x3c, !PT ;  /* 0x00000040030b7812 */ /* 0x000fe400078e3cff */
[----:B------:R-:W-:Y:S01]  /*1d20*/  F2FP.SATFINITE.E4M3.F32.PACK_AB_MERGE_C R64, R65, R64, RZ ;  /* 0x000000404140723e */ /* 0x000fe200048070ff */
[----:B------:R-:W-:Y:S01]  /*1d30*/  STS.U16 [R3+UR4+0x408], R30 ;  /* 0x0004081e03007988 */ /* 0x000fe20008000404 */
[----:B------:R-:W-:Y:S02]  /*1d40*/  F2FP.SATFINITE.E4M3.F32.PACK_AB_MERGE_C R66, R67, R66, RZ ;  /* 0x000000424342723e */ /* 0x000fe400048070ff */
[----:B------:R-:W-:Y:S01]  /*1d50*/  F2FP.SATFINITE.E4M3.F32.PACK_AB_MERGE_C R68, R69, R68, RZ ;  /* 0x000000444544723e */ /* 0x000fe200048070ff */
[----:B------:R-:W-:Y:S01]  /*1d60*/  STS.U16 [R5+UR4], R32 ;  /* 0x0000002005007988 */ /* 0x000fe20008000404 */
[----:B------:R-:W-:-:S02]  /*1d70*/  F2FP.SATFINITE.E4M3.F32.PACK_AB_MERGE_C R70, R71, R70, RZ ;  /* 0x000000464746723e */ /* 0x000fc400048070ff */
[----:B------:R-:W-:Y:S01]  /*1d80*/  F2FP.SATFINITE.E4M3.F32.PACK_AB_MERGE_C R72, R73, R72, RZ ;  /* 0x000000484948723e */ /* 0x000fe200048070ff */
[----:B------:R-:W-:Y:S01]  /*1d90*/  STS.U16 [R5+UR4+0x400], R34 ;  /* 0x0004002205007988 */ /* 0x000fe20008000404 */
[----:B------:R-:W-:Y:S02]  /*1da0*/  F2FP.SATFINITE.E4M3.F32.PACK_AB_MERGE_C R74, R75, R74, RZ ;  /* 0x0000004a4b4a723e */ /* 0x000fe400048070ff */
[----:B------:R-:W-:Y:S01]  /*1db0*/  F2FP.SATFINITE.E4M3.F32.PACK_AB_MERGE_C R76, R77, R76, RZ ;  /* 0x0000004c4d4c723e */ /* 0x000fe200048070ff */
[----:B------:R-:W-:Y:S01]  /*1dc0*/  STS.U16 [R5+UR4+0x8], R36 ;  /* 0x0000082405007988 */ /* 0x000fe20008000404 */
[----:B------:R-:W-:Y:S02]  /*1dd0*/  F2FP.SATFINITE.E4M3.F32.PACK_AB_MERGE_C R78, R79, R78, RZ ;  /* 0x0000004e4f4e723e */ /* 0x000fe400048070ff */
[----:B------:R-:W-:Y:S01]  /*1de0*/  F2FP.SATFINITE.E4M3.F32.PACK_AB_MERGE_C R80, R81, R80, RZ ;  /* 0x000000505150723e */ /* 0x000fe200048070ff */
[----:B------:R1:W-:Y:S01]  /*1df0*/  STS.U16 [R5+UR4+0x408], R38 ;  /* 0x0004082605007988 */ /* 0x0003e20008000404 */
[----:B------:R-:W-:-:S02]  /*1e00*/  F2FP.SATFINITE.E4M3.F32.PACK_AB_MERGE_C R82, R83, R82, RZ ;  /* 0x000000525352723e */ /* 0x000fc400048070ff */
[----:B------:R-:W-:Y:S01]  /*1e10*/  F2FP.SATFINITE.E4M3.F32.PACK_AB_MERGE_C R84, R85, R84, RZ ;  /* 0x000000545554723e */ /* 0x000fe200048070ff */
[----:B------:R-:W-:Y:S01]  /*1e20*/  STS.U16 [R7+UR4], R40 ;  /* 0x0000002807007988 */ /* 0x000fe20008000404 */
[----:B------:R-:W-:-:S03]  /*1e30*/  F2FP.SATFINITE.E4M3.F32.PACK_AB_MERGE_C R86, R87, R86, RZ ;  /* 0x000000565756723e */ /* 0x000fc600048070ff */
[----:B------:R-:W-:Y:S01]  /*1e40*/  STS.U16 [R7+UR4+0x400], R42 ;  /* 0x0004002a07007988 */ /* 0x000fe20008000404 */
[----:B-1----:R-:W-:-:S03]  /*1e50*/  LOP3.LUT R5, R3, 0x50, RZ, 0x3c, !PT ;  /* 0x0000005003057812 */ /* 0x002fc600078e3cff */
[----:B------:R-:W-:Y:S04]  /*1e60*/  STS.U16 [R7+UR4+0x8], R44 ;  /* 0x0000082c07007988 */ /* 0x000fe80008000404 */
[----:B------:R1:W-:Y:S04]  /*1e70*/  STS.U16 [R7+UR4+0x408], R46 ;  /* 0x0004082e07007988 */ /* 0x0003e80008000404 */
[----:B------:R-:W-:Y:S04]  /*1e80*/  STS.U16 [R9+UR4], R48 ;  /* 0x0000003009007988 */ /* 0x000fe80008000404 */
[----:B------:R-:W-:Y:S01]  /*1e90*/  STS.U16 [R9+UR4+0x400], R50 ;  /* 0x0004003209007988 */ /* 0x000fe20008000404 */
[----:B-1----:R-:W-:-:S02]  /*1ea0*/  LOP3.LUT R7, R3, 0x60, RZ, 0x3c, !PT ;  /* 0x0000006003077812 */ /* 0x002fc400078e3cff */
[----:B------:R-:W-:Y:S01]  /*1eb0*/  LOP3.LUT R3, R3, 0x70, RZ, 0x3c, !PT ;  /* 0x0000007003037812 */ /* 0x000fe200078e3cff */
[----:B------:R-:W-:Y:S04]  /*1ec0*/  STS.U16 [R9+UR4+0x8], R52 ;  /* 0x0000083409007988 */ /* 0x000fe80008000404 */
[----:B------:R-:W-:Y:S04]  /*1ed0*/  STS.U16 [R9+UR4+0x408], R54 ;  /* 0x0004083609007988 */ /* 0x000fe80008000404 */
[----:B------:R-:W-:Y:S04]  /*1ee0*/  STS.U16 [R11+UR4], R56 ;  /* 0x000000380b007988 */ /* 0x000fe80008000404 */
[----:B------:R-:W-:Y:S04]  /*1ef0*/  STS.U16 [R11+UR4+0x400], R58 ;  /* 0x0004003a0b007988 */ /* 0x000fe80008000404 */
        /* <DEDUP_REMOVED lines=13> */
[----:B------:R-:W-:Y:S01]  /*1fd0*/  STS.U16 [R3+UR4+0x408], R86 ;  /* 0x0004085603007988 */ /* 0x000fe20008000404 */
[----:B------:R1:W-:Y:S06]  /*1fe0*/  MEMBAR.ALL.CTA ;  /* 0x0000000000007992 */ /* 0x0003ec0000008000 */
[----:B-1----:R-:W1:Y:S02]  /*1ff0*/  FENCE.VIEW.ASYNC.S ;  /* 0x00000000000073c6 */ /* 0x002e640000000000 */
[----:B-1----:R-:W-:Y:S06]  /*2000*/  BAR.SYNC.DEFER_BLOCKING 0x0 ;  /* 0x0000000000007b1d */ /* 0x002fec0000010000 */
[----:B------:R1:W-:Y:S01]  /*2010*/  @UP1 UTMASTG.2D [UR8], [UR6] ;  /* 0x00000008060013b5 */ /* 0x0003e20008008000 */
[----:B------:R0:W-:Y:S01]  /*2020*/  UTMACMDFLUSH ;  /* 0x00000000000079b7 */ /* 0x0001e20000000000 */
[----:B------:R-:W-:-:S04]  /*2030*/  DEPBAR.LE SB0, 0x0 ;  /* 0x000080000000791a */ /* 0x000fc80000000000 */
[----:B------:R-:W-:Y:S06]  /*2040*/  BAR.SYNC.DEFER_BLOCKING 0x0 ;  /* 0x0000000000007b1d */ /* 0x000fec0000010000 */
[----:B-1----:R-:W-:Y:S05]  /*2050*/  EXIT ;  /* 0x000000000000794d */ /* 0x002fea0003800000 */
.L_x_49:
[----:B------:R-:W1:Y:S02]  /*2060*/  SYNCS.PHASECHK.TRANS64.TRYWAIT P0, [UR4+0x2000], R2 ;  /* 0x00200002ff0075a7 */ /* 0x000e640008000144 */
[----:B-1----:R-:W-:Y:S05]  /*2070*/  @!P0 BRA `(.L_x_49) ;  /* 0xfffffffc00f88947 */ /* 0x002fea000383ffff */
[----:B------:R-:W-:Y:S05]  /*2080*/  BRA `(.L_x_51) ;  /* 0xfffffff800287947 */ /* 0x000fea000383ffff */
.L_x_52:
[----:B------:R-:W-:-:S00]  /*2090*/  BRA `(.L_x_52) ;  /* 0xfffffffc00fc7947 */ /* 0x000fc0000383ffff */
[----:B------:R-:W-:-:S00]  /*20a0*/  NOP ;  /* 0x0000000000007918 */ /* 0x000fc00000000000 */
        /* <DEDUP_REMOVED lines=13> */
.L_x_53:


//--------------------- .nv.shared.gluon_wgmma    --------------------------
	.section	.nv.shared.gluon_wgmma,"aw",@nobits
	.sectionflags	@""
	.align	16
	.zero		1024


//--------------------- .nv.shared.reserved.0     --------------------------
	.section	.nv.shared.reserved.0,"aw",@nobits
	.weak		__nv_reservedSMEM_offset_0_alias
	.size		__nv_reservedSMEM_offset_0_alias, 0, 0
	.other		__nv_reservedSMEM_offset_0_alias,@"STO_CUDA_RESERVED_SHARED STV_DEFAULT"
__nv_reservedSMEM_offset_0_alias:
	.zero		0


//--------------------- .nv.constant0.gluon_wgmma --------------------------
	.section	.nv.constant0.gluon_wgmma,"a",@progbits
	.sectionflags	@""
	.align	4
.nv.constant0.gluon_wgmma:
	.zero		608


//--------------------- SYMBOLS --------------------------

	.type		.nv.reservedSmem.offset0,@object
	.size		.nv.reservedSmem.offset0,0x4
